//
// Generated by NVIDIA NVVM Compiler
//
// Compiler Build ID: CL-36424714
// Cuda compilation tools, release 13.0, V13.0.88
// Based on NVVM 20.0.0
//

.version 9.0
.target sm_100
.address_size 64

	// .globl	_Z9mulKernelPKiS0_Pii
// _ZZ14tiledMulKernelPKiS0_PiiiE2sA has been demoted
// _ZZ14tiledMulKernelPKiS0_PiiiE2sB has been demoted

.visible .entry _Z9mulKernelPKiS0_Pii(
	.param .u64 .ptr .align 1 _Z9mulKernelPKiS0_Pii_param_0,
	.param .u64 .ptr .align 1 _Z9mulKernelPKiS0_Pii_param_1,
	.param .u64 .ptr .align 1 _Z9mulKernelPKiS0_Pii_param_2,
	.param .u32 _Z9mulKernelPKiS0_Pii_param_3
)
{
	.reg .pred 	%p<10>;
	.reg .b32 	%r<105>;
	.reg .b64 	%rd<67>;

	ld.param.u64 	%rd14, [_Z9mulKernelPKiS0_Pii_param_0];
	ld.param.u64 	%rd15, [_Z9mulKernelPKiS0_Pii_param_1];
	ld.param.u32 	%r29, [_Z9mulKernelPKiS0_Pii_param_3];
	cvta.to.global.u64 	%rd1, %rd15;
	cvta.to.global.u64 	%rd2, %rd14;
	mov.u32 	%r31, %tid.y;
	mov.u32 	%r32, %ctaid.y;
	mov.u32 	%r33, %ntid.y;
	mad.lo.s32 	%r1, %r32, %r33, %r31;
	mov.u32 	%r34, %tid.x;
	mov.u32 	%r35, %ctaid.x;
	mov.u32 	%r36, %ntid.x;
	mad.lo.s32 	%r2, %r35, %r36, %r34;
	setp.lt.s32 	%p1, %r29, 1;
	mov.b32 	%r104, 0;
	@%p1 bra 	$L__BB0_12;
	mul.lo.s32 	%r3, %r29, %r1;
	and.b32  	%r4, %r29, 7;
	setp.lt.u32 	%p2, %r29, 8;
	mov.b32 	%r99, 0;
	mov.u32 	%r104, %r99;
	@%p2 bra 	$L__BB0_4;
	and.b32  	%r99, %r29, 2147483640;
	neg.s32 	%r93, %r99;
	mul.wide.u32 	%rd16, %r29, 4;
	add.s64 	%rd3, %rd1, %rd16;
	mul.wide.u32 	%rd17, %r29, 8;
	add.s64 	%rd4, %rd1, %rd17;
	mul.wide.u32 	%rd18, %r29, 12;
	add.s64 	%rd5, %rd1, %rd18;
	mul.wide.u32 	%rd19, %r29, 16;
	add.s64 	%rd6, %rd1, %rd19;
	mul.wide.u32 	%rd20, %r29, 20;
	add.s64 	%rd7, %rd1, %rd20;
	mul.wide.u32 	%rd21, %r29, 24;
	add.s64 	%rd8, %rd1, %rd21;
	mul.wide.u32 	%rd22, %r29, 28;
	add.s64 	%rd9, %rd1, %rd22;
	mul.wide.u32 	%rd23, %r3, 4;
	add.s64 	%rd24, %rd23, %rd2;
	add.s64 	%rd66, %rd24, 16;
	mov.b32 	%r104, 0;
	mov.u32 	%r92, %r2;
$L__BB0_3:
	.pragma "nounroll";
	mul.wide.s32 	%rd25, %r92, 4;
	add.s64 	%rd26, %rd3, %rd25;
	add.s64 	%rd27, %rd4, %rd25;
	add.s64 	%rd28, %rd5, %rd25;
	add.s64 	%rd29, %rd6, %rd25;
	add.s64 	%rd30, %rd7, %rd25;
	add.s64 	%rd31, %rd8, %rd25;
	add.s64 	%rd32, %rd9, %rd25;
	add.s64 	%rd33, %rd1, %rd25;
	ld.global.u32 	%r40, [%rd66+-16];
	ld.global.u32 	%r41, [%rd33];
	mad.lo.s32 	%r42, %r41, %r40, %r104;
	ld.global.u32 	%r43, [%rd66+-12];
	ld.global.u32 	%r44, [%rd26];
	mad.lo.s32 	%r45, %r44, %r43, %r42;
	ld.global.u32 	%r46, [%rd66+-8];
	ld.global.u32 	%r47, [%rd27];
	mad.lo.s32 	%r48, %r47, %r46, %r45;
	ld.global.u32 	%r49, [%rd66+-4];
	ld.global.u32 	%r50, [%rd28];
	mad.lo.s32 	%r51, %r50, %r49, %r48;
	ld.global.u32 	%r52, [%rd66];
	ld.global.u32 	%r53, [%rd29];
	mad.lo.s32 	%r54, %r53, %r52, %r51;
	ld.global.u32 	%r55, [%rd66+4];
	ld.global.u32 	%r56, [%rd30];
	mad.lo.s32 	%r57, %r56, %r55, %r54;
	ld.global.u32 	%r58, [%rd66+8];
	ld.global.u32 	%r59, [%rd31];
	mad.lo.s32 	%r60, %r59, %r58, %r57;
	ld.global.u32 	%r61, [%rd66+12];
	ld.global.u32 	%r62, [%rd32];
	mad.lo.s32 	%r104, %r62, %r61, %r60;
	add.s32 	%r93, %r93, 8;
	shl.b32 	%r63, %r29, 3;
	add.s32 	%r92, %r92, %r63;
	add.s64 	%rd66, %rd66, 32;
	setp.ne.s32 	%p3, %r93, 0;
	@%p3 bra 	$L__BB0_3;
$L__BB0_4:
	setp.eq.s32 	%p4, %r4, 0;
	@%p4 bra 	$L__BB0_12;
	and.b32  	%r16, %r29, 3;
	setp.lt.u32 	%p5, %r4, 4;
	@%p5 bra 	$L__BB0_7;
	add.s32 	%r65, %r99, %r3;
	mul.wide.u32 	%rd34, %r65, 4;
	add.s64 	%rd35, %rd2, %rd34;
	ld.global.u32 	%r66, [%rd35];
	mad.lo.s32 	%r67, %r99, %r29, %r2;
	mul.wide.s32 	%rd36, %r67, 4;
	add.s64 	%rd37, %rd1, %rd36;
	ld.global.u32 	%r68, [%rd37];
	mad.lo.s32 	%r69, %r68, %r66, %r104;
	cvt.u64.u32 	%rd38, %r3;
	cvt.u64.u32 	%rd39, %r99;
	add.s64 	%rd40, %rd39, %rd38;
	shl.b64 	%rd41, %rd40, 2;
	add.s64 	%rd42, %rd2, %rd41;
	ld.global.u32 	%r70, [%rd42+4];
	mul.wide.u32 	%rd43, %r29, 4;
	add.s64 	%rd44, %rd37, %rd43;
	ld.global.u32 	%r71, [%rd44];
	mad.lo.s32 	%r72, %r71, %r70, %r69;
	ld.global.u32 	%r73, [%rd42+8];
	add.s64 	%rd45, %rd44, %rd43;
	ld.global.u32 	%r74, [%rd45];
	mad.lo.s32 	%r75, %r74, %r73, %r72;
	ld.global.u32 	%r76, [%rd42+12];
	add.s64 	%rd46, %rd45, %rd43;
	ld.global.u32 	%r77, [%rd46];
	mad.lo.s32 	%r104, %r77, %r76, %r75;
	add.s32 	%r99, %r99, 4;
$L__BB0_7:
	setp.eq.s32 	%p6, %r16, 0;
	@%p6 bra 	$L__BB0_12;
	setp.eq.s32 	%p7, %r16, 1;
	@%p7 bra 	$L__BB0_10;
	add.s32 	%r79, %r99, %r3;
	mul.wide.u32 	%rd47, %r79, 4;
	add.s64 	%rd48, %rd2, %rd47;
	ld.global.u32 	%r80, [%rd48];
	mad.lo.s32 	%r81, %r99, %r29, %r2;
	mul.wide.s32 	%rd49, %r81, 4;
	add.s64 	%rd50, %rd1, %rd49;
	ld.global.u32 	%r82, [%rd50];
	mad.lo.s32 	%r83, %r82, %r80, %r104;
	cvt.u64.u32 	%rd51, %r3;
	cvt.u64.u32 	%rd52, %r99;
	add.s64 	%rd53, %rd52, %rd51;
	shl.b64 	%rd54, %rd53, 2;
	add.s64 	%rd55, %rd2, %rd54;
	ld.global.u32 	%r84, [%rd55+4];
	mul.wide.u32 	%rd56, %r29, 4;
	add.s64 	%rd57, %rd50, %rd56;
	ld.global.u32 	%r85, [%rd57];
	mad.lo.s32 	%r104, %r85, %r84, %r83;
	add.s32 	%r99, %r99, 2;
$L__BB0_10:
	and.b32  	%r86, %r29, 1;
	setp.eq.b32 	%p8, %r86, 1;
	not.pred 	%p9, %p8;
	@%p9 bra 	$L__BB0_12;
	add.s32 	%r87, %r99, %r3;
	mul.wide.u32 	%rd58, %r87, 4;
	add.s64 	%rd59, %rd2, %rd58;
	ld.global.u32 	%r88, [%rd59];
	mad.lo.s32 	%r89, %r99, %r29, %r2;
	mul.wide.s32 	%rd60, %r89, 4;
	add.s64 	%rd61, %rd1, %rd60;
	ld.global.u32 	%r90, [%rd61];
	mad.lo.s32 	%r104, %r90, %r88, %r104;
$L__BB0_12:
	ld.param.u64 	%rd65, [_Z9mulKernelPKiS0_Pii_param_2];
	cvta.to.global.u64 	%rd62, %rd65;
	mad.lo.s32 	%r91, %r29, %r1, %r2;
	mul.wide.s32 	%rd63, %r91, 4;
	add.s64 	%rd64, %rd62, %rd63;
	st.global.u32 	[%rd64], %r104;
	ret;

}
	// .globl	_Z14tiledMulKernelPKiS0_Piii
.visible .entry _Z14tiledMulKernelPKiS0_Piii(
	.param .u64 .ptr .align 1 _Z14tiledMulKernelPKiS0_Piii_param_0,
	.param .u64 .ptr .align 1 _Z14tiledMulKernelPKiS0_Piii_param_1,
	.param .u64 .ptr .align 1 _Z14tiledMulKernelPKiS0_Piii_param_2,
	.param .u32 _Z14tiledMulKernelPKiS0_Piii_param_3,
	.param .u32 _Z14tiledMulKernelPKiS0_Piii_param_4
)
{
	.reg .pred 	%p<14>;
	.reg .b32 	%r<181>;
	.reg .b64 	%rd<13>;
	// demoted variable
	.shared .align 4 .b8 _ZZ14tiledMulKernelPKiS0_PiiiE2sA[4096];
	// demoted variable
	.shared .align 4 .b8 _ZZ14tiledMulKernelPKiS0_PiiiE2sB[4096];
	ld.param.u64 	%rd3, [_Z14tiledMulKernelPKiS0_Piii_param_0];
	ld.param.u64 	%rd4, [_Z14tiledMulKernelPKiS0_Piii_param_1];
	ld.param.u64 	%rd5, [_Z14tiledMulKernelPKiS0_Piii_param_2];
	ld.param.u32 	%r50, [_Z14tiledMulKernelPKiS0_Piii_param_3];
	ld.param.u32 	%r51, [_Z14tiledMulKernelPKiS0_Piii_param_4];
	mov.u32 	%r1, %tid.x;
	mov.u32 	%r2, %tid.y;
	mov.u32 	%r53, %ctaid.x;
	mov.u32 	%r54, %ctaid.y;
	mad.lo.s32 	%r3, %r51, %r54, %r2;
	mad.lo.s32 	%r4, %r51, %r53, %r1;
	add.s32 	%r55, %r50, %r51;
	add.s32 	%r56, %r55, -1;
	div.s32 	%r5, %r56, %r51;
	setp.lt.s32 	%p1, %r5, 1;
	mov.b32 	%r179, 0;
	@%p1 bra 	$L__BB1_19;
	mul.lo.s32 	%r6, %r51, %r2;
	mul.lo.s32 	%r7, %r3, %r50;
	and.b32  	%r8, %r51, 7;
	and.b32  	%r9, %r51, 3;
	and.b32  	%r10, %r51, 2147483640;
	and.b32  	%r11, %r51, 1;
	neg.s32 	%r12, %r10;
	shl.b32 	%r13, %r51, 5;
	shl.b32 	%r58, %r6, 2;
	mov.u32 	%r59, _ZZ14tiledMulKernelPKiS0_PiiiE2sA;
	add.s32 	%r60, %r58, %r59;
	add.s32 	%r14, %r60, 16;
	shl.b32 	%r15, %r51, 2;
	cvta.to.global.u64 	%rd1, %rd3;
	cvta.to.global.u64 	%rd2, %rd4;
	mov.b32 	%r162, 0;
	mov.u32 	%r179, %r162;
$L__BB1_2:
	mul.lo.s32 	%r62, %r162, %r51;
	add.s32 	%r63, %r62, %r1;
	add.s32 	%r19, %r62, %r2;
	max.s32 	%r64, %r3, %r63;
	setp.ge.s32 	%p2, %r64, %r50;
	mov.b32 	%r164, 0;
	@%p2 bra 	$L__BB1_4;
	add.s32 	%r65, %r63, %r7;
	mul.wide.s32 	%rd6, %r65, 4;
	add.s64 	%rd7, %rd1, %rd6;
	ld.global.u32 	%r164, [%rd7];
$L__BB1_4:
	add.s32 	%r67, %r6, %r1;
	shl.b32 	%r68, %r67, 2;
	mov.u32 	%r69, _ZZ14tiledMulKernelPKiS0_PiiiE2sA;
	add.s32 	%r70, %r69, %r68;
	st.shared.u32 	[%r70], %r164;
	max.s32 	%r71, %r4, %r19;
	setp.ge.s32 	%p3, %r71, %r50;
	mov.b32 	%r165, 0;
	@%p3 bra 	$L__BB1_6;
	mad.lo.s32 	%r72, %r19, %r50, %r4;
	mul.wide.s32 	%rd8, %r72, 4;
	add.s64 	%rd9, %rd2, %rd8;
	ld.global.u32 	%r165, [%rd9];
$L__BB1_6:
	setp.lt.s32 	%p4, %r51, 1;
	mov.u32 	%r75, _ZZ14tiledMulKernelPKiS0_PiiiE2sB;
	add.s32 	%r76, %r75, %r68;
	st.shared.u32 	[%r76], %r165;
	bar.sync 	0;
	@%p4 bra 	$L__BB1_18;
	setp.lt.u32 	%p5, %r51, 8;
	mov.b32 	%r174, 0;
	@%p5 bra 	$L__BB1_10;
	shl.b32 	%r79, %r1, 2;
	add.s32 	%r167, %r75, %r79;
	mov.u32 	%r166, %r14;
	mov.u32 	%r168, %r12;
$L__BB1_9:
	.pragma "nounroll";
	ld.shared.u32 	%r81, [%r166+-16];
	ld.shared.u32 	%r82, [%r167];
	mad.lo.s32 	%r83, %r82, %r81, %r179;
	ld.shared.u32 	%r84, [%r166+-12];
	add.s32 	%r85, %r167, %r15;
	ld.shared.u32 	%r86, [%r85];
	mad.lo.s32 	%r87, %r86, %r84, %r83;
	ld.shared.u32 	%r88, [%r166+-8];
	add.s32 	%r89, %r85, %r15;
	ld.shared.u32 	%r90, [%r89];
	mad.lo.s32 	%r91, %r90, %r88, %r87;
	ld.shared.u32 	%r92, [%r166+-4];
	add.s32 	%r93, %r89, %r15;
	ld.shared.u32 	%r94, [%r93];
	mad.lo.s32 	%r95, %r94, %r92, %r91;
	ld.shared.u32 	%r96, [%r166];
	add.s32 	%r97, %r93, %r15;
	ld.shared.u32 	%r98, [%r97];
	mad.lo.s32 	%r99, %r98, %r96, %r95;
	ld.shared.u32 	%r100, [%r166+4];
	add.s32 	%r101, %r97, %r15;
	ld.shared.u32 	%r102, [%r101];
	mad.lo.s32 	%r103, %r102, %r100, %r99;
	ld.shared.u32 	%r104, [%r166+8];
	add.s32 	%r105, %r101, %r15;
	ld.shared.u32 	%r106, [%r105];
	mad.lo.s32 	%r107, %r106, %r104, %r103;
	ld.shared.u32 	%r108, [%r166+12];
	add.s32 	%r109, %r105, %r15;
	ld.shared.u32 	%r110, [%r109];
	mad.lo.s32 	%r179, %r110, %r108, %r107;
	add.s32 	%r168, %r168, 8;
	add.s32 	%r167, %r167, %r13;
	add.s32 	%r166, %r166, 32;
	setp.ne.s32 	%p6, %r168, 0;
	mov.u32 	%r174, %r10;
	@%p6 bra 	$L__BB1_9;
$L__BB1_10:
	setp.eq.s32 	%p7, %r8, 0;
	@%p7 bra 	$L__BB1_18;
	add.s32 	%r112, %r8, -1;
	setp.lt.u32 	%p8, %r112, 3;
	@%p8 bra 	$L__BB1_13;
	add.s32 	%r113, %r174, %r6;
	shl.b32 	%r114, %r113, 2;
	mov.u32 	%r115, _ZZ14tiledMulKernelPKiS0_PiiiE2sA;
	add.s32 	%r116, %r115, %r114;
	ld.shared.u32 	%r117, [%r116];
	mad.lo.s32 	%r118, %r174, %r51, %r1;
	shl.b32 	%r119, %r118, 2;
	mov.u32 	%r120, _ZZ14tiledMulKernelPKiS0_PiiiE2sB;
	add.s32 	%r121, %r120, %r119;
	ld.shared.u32 	%r122, [%r121];
	mad.lo.s32 	%r123, %r122, %r117, %r179;
	ld.shared.u32 	%r124, [%r116+4];
	add.s32 	%r125, %r121, %r15;
	ld.shared.u32 	%r126, [%r125];
	mad.lo.s32 	%r127, %r126, %r124, %r123;
	ld.shared.u32 	%r128, [%r116+8];
	add.s32 	%r129, %r125, %r15;
	ld.shared.u32 	%r130, [%r129];
	mad.lo.s32 	%r131, %r130, %r128, %r127;
	ld.shared.u32 	%r132, [%r116+12];
	add.s32 	%r133, %r129, %r15;
	ld.shared.u32 	%r134, [%r133];
	mad.lo.s32 	%r179, %r134, %r132, %r131;
	add.s32 	%r174, %r174, 4;
$L__BB1_13:
	setp.eq.s32 	%p9, %r9, 0;
	@%p9 bra 	$L__BB1_18;
	setp.eq.s32 	%p10, %r9, 1;
	@%p10 bra 	$L__BB1_16;
	add.s32 	%r136, %r174, %r6;
	shl.b32 	%r137, %r136, 2;
	mov.u32 	%r138, _ZZ14tiledMulKernelPKiS0_PiiiE2sA;
	add.s32 	%r139, %r138, %r137;
	ld.shared.u32 	%r140, [%r139];
	mad.lo.s32 	%r141, %r174, %r51, %r1;
	shl.b32 	%r142, %r141, 2;
	mov.u32 	%r143, _ZZ14tiledMulKernelPKiS0_PiiiE2sB;
	add.s32 	%r144, %r143, %r142;
	ld.shared.u32 	%r145, [%r144];
	mad.lo.s32 	%r146, %r145, %r140, %r179;
	ld.shared.u32 	%r147, [%r139+4];
	add.s32 	%r148, %r144, %r15;
	ld.shared.u32 	%r149, [%r148];
	mad.lo.s32 	%r179, %r149, %r147, %r146;
	add.s32 	%r174, %r174, 2;
$L__BB1_16:
	setp.eq.s32 	%p11, %r11, 0;
	@%p11 bra 	$L__BB1_18;
	add.s32 	%r150, %r174, %r6;
	shl.b32 	%r151, %r150, 2;
	mov.u32 	%r152, _ZZ14tiledMulKernelPKiS0_PiiiE2sA;
	add.s32 	%r153, %r152, %r151;
	ld.shared.u32 	%r154, [%r153];
	mad.lo.s32 	%r155, %r174, %r51, %r1;
	shl.b32 	%r156, %r155, 2;
	mov.u32 	%r157, _ZZ14tiledMulKernelPKiS0_PiiiE2sB;
	add.s32 	%r158, %r157, %r156;
	ld.shared.u32 	%r159, [%r158];
	mad.lo.s32 	%r179, %r159, %r154, %r179;
$L__BB1_18:
	bar.sync 	0;
	add.s32 	%r162, %r162, 1;
	setp.ne.s32 	%p12, %r162, %r5;
	@%p12 bra 	$L__BB1_2;
$L__BB1_19:
	max.s32 	%r160, %r3, %r4;
	setp.ge.s32 	%p13, %r160, %r50;
	@%p13 bra 	$L__BB1_21;
	mad.lo.s32 	%r161, %r3, %r50, %r4;
	cvta.to.global.u64 	%rd10, %rd5;
	mul.wide.s32 	%rd11, %r161, 4;
	add.s64 	%rd12, %rd10, %rd11;
	st.global.u32 	[%rd12], %r179;
$L__BB1_21:
	ret;

}


// ===== COMPILED SASS (sm_100) =====

	.target	sm_100

	.elftype	@"ET_EXEC"


//--------------------- .note.nv.tkinfo           --------------------------
	.section	.note.nv.tkinfo,"",@"SHT_NOTE"
	.sectionflags	@"SHF_NOTE_NV_TKINFO"
	.tkinfo
        /*0018*/ 	.word	0x00000002
        /*0030*/ 	.string	""
        /*0030*/ 	.string	"ptxas"
        /*0030*/ 	.string	"Cuda compilation tools, release 13.0, V13.0.88"
        /*0030*/ 	.string	"Build cuda_13.0.r13.0/compiler.36424714_0"
        /*0030*/ 	.string	"-arch sm_100 -m 64 "



//--------------------- .note.nv.cuinfo           --------------------------
	.section	.note.nv.cuinfo,"",@"SHT_NOTE"
	.sectionflags	@"SHF_NOTE_NV_CUINFO"
        /*0018*/ 	.short	0x0002
        /*001a*/ 	.short	0x0064
        /*001c*/ 	.short	0x0082
	.zero		2


//--------------------- .nv.info                  --------------------------
	.section	.nv.info,"",@"SHT_CUDA_INFO"
	.align	4


	//----- nvinfo : EIATTR_REGCOUNT
	.align		4
        /*0000*/ 	.byte	0x04, 0x2f
        /*0002*/ 	.short	(.L_1 - .L_0)
	.align		4
.L_0:
        /*0004*/ 	.word	index@(_Z9mulKernelPKiS0_Pii)
        /*0008*/ 	.word	0x0000001e


	//----- nvinfo : EIATTR_FRAME_SIZE
	.align		4
.L_1:
        /*000c*/ 	.byte	0x04, 0x11
        /*000e*/ 	.short	(.L_3 - .L_2)
	.align		4
.L_2:
        /*0010*/ 	.word	index@(_Z9mulKernelPKiS0_Pii)
        /*0014*/ 	.word	0x00000000


	//----- nvinfo : EIATTR_REGCOUNT
	.align		4
.L_3:
        /*0018*/ 	.byte	0x04, 0x2f
        /*001a*/ 	.short	(.L_5 - .L_4)
	.align		4
.L_4:
        /*001c*/ 	.word	index@(_Z14tiledMulKernelPKiS0_Piii)
        /*0020*/ 	.word	0x0000001f


	//----- nvinfo : EIATTR_FRAME_SIZE
	.align		4
.L_5:
        /*0024*/ 	.byte	0x04, 0x11
        /*0026*/ 	.short	(.L_7 - .L_6)
	.align		4
.L_6:
        /*0028*/ 	.word	index@(_Z14tiledMulKernelPKiS0_Piii)
        /*002c*/ 	.word	0x00000000


	//----- nvinfo : EIATTR_MIN_STACK_SIZE
	.align		4
.L_7:
        /*0030*/ 	.byte	0x04, 0x12
        /*0032*/ 	.short	(.L_9 - .L_8)
	.align		4
.L_8:
        /*0034*/ 	.word	index@(_Z14tiledMulKernelPKiS0_Piii)
        /*0038*/ 	.word	0x00000000


	//----- nvinfo : EIATTR_MIN_STACK_SIZE
	.align		4
.L_9:
        /*003c*/ 	.byte	0x04, 0x12
        /*003e*/ 	.short	(.L_11 - .L_10)
	.align		4
.L_10:
        /*0040*/ 	.word	index@(_Z9mulKernelPKiS0_Pii)
        /*0044*/ 	.word	0x00000000
.L_11:


//--------------------- .nv.compat                --------------------------
	.section	.nv.compat,"",@"SHT_CUDA_COMPAT_INFO"
	.align	4
        /*0000*/ 	.byte	0x02, 0x09, 0x00, 0x00, 0x02, 0x02, 0x01, 0x00, 0x02, 0x05, 0x05, 0x00, 0x03, 0x07, 0x01, 0x01
        /*0010*/ 	.byte	0x02, 0x03, 0x00, 0x00, 0x02, 0x06, 0x01, 0x00, 0x04, 0x0b, 0x08, 0x00, 0x09, 0x00, 0x00, 0x00
        /*0020*/ 	.byte	0x00, 0x00, 0x00, 0x00


//--------------------- .nv.info._Z14tiledMulKernelPKiS0_Piii --------------------------
	.section	.nv.info._Z14tiledMulKernelPKiS0_Piii,"",@"SHT_CUDA_INFO"
	.sectionflags	@""
	.align	4


	//----- nvinfo : EIATTR_CUDA_API_VERSION
	.align		4
        /*0000*/ 	.byte	0x04, 0x37
        /*0002*/ 	.short	(.L_13 - .L_12)
.L_12:
        /*0004*/ 	.word	0x00000082


	//----- nvinfo : EIATTR_KPARAM_INFO
	.align		4
.L_13:
        /*0008*/ 	.byte	0x04, 0x17
        /*000a*/ 	.short	(.L_15 - .L_14)
.L_14:
        /*000c*/ 	.word	0x00000000
        /*0010*/ 	.short	0x0004
        /*0012*/ 	.short	0x001c
        /*0014*/ 	.byte	0x00, 0xf0, 0x11, 0x00


	//----- nvinfo : EIATTR_KPARAM_INFO
	.align		4
.L_15:
        /*0018*/ 	.byte	0x04, 0x17
        /*001a*/ 	.short	(.L_17 - .L_16)
.L_16:
        /*001c*/ 	.word	0x00000000
        /*0020*/ 	.short	0x0003
        /*0022*/ 	.short	0x0018
        /*0024*/ 	.byte	0x00, 0xf0, 0x11, 0x00


	//----- nvinfo : EIATTR_KPARAM_INFO
	.align		4
.L_17:
        /*0028*/ 	.byte	0x04, 0x17
        /*002a*/ 	.short	(.L_19 - .L_18)
.L_18:
        /*002c*/ 	.word	0x00000000
        /*0030*/ 	.short	0x0002
        /*0032*/ 	.short	0x0010
        /*0034*/ 	.byte	0x00, 0xf5, 0x21, 0x00


	//----- nvinfo : EIATTR_KPARAM_INFO
	.align		4
.L_19:
        /*0038*/ 	.byte	0x04, 0x17
        /*003a*/ 	.short	(.L_21 - .L_20)
.L_20:
        /*003c*/ 	.word	0x00000000
        /*0040*/ 	.short	0x0001
        /*0042*/ 	.short	0x0008
        /*0044*/ 	.byte	0x00, 0xf5, 0x21, 0x00


	//----- nvinfo : EIATTR_KPARAM_INFO
	.align		4
.L_21:
        /*0048*/ 	.byte	0x04, 0x17
        /*004a*/ 	.short	(.L_23 - .L_22)
.L_22:
        /*004c*/ 	.word	0x00000000
        /*0050*/ 	.short	0x0000
        /*0052*/ 	.short	0x0000
        /*0054*/ 	.byte	0x00, 0xf5, 0x21, 0x00


	//----- nvinfo : EIATTR_SPARSE_MMA_MASK
	.align		4
.L_23:
        /*0058*/ 	.byte	0x03, 0x50
        /*005a*/ 	.short	0x0000


	//----- nvinfo : EIATTR_MAXREG_COUNT
	.align		4
        /*005c*/ 	.byte	0x03, 0x1b
        /*005e*/ 	.short	0x00ff


	//----- nvinfo : EIATTR_NUM_BARRIERS
	.align		4
        /*0060*/ 	.byte	0x02, 0x4c
        /*0062*/ 	.byte	0x01
	.zero		1


	//----- nvinfo : EIATTR_MERCURY_ISA_VERSION
	.align		4
        /*0064*/ 	.byte	0x03, 0x5f
        /*0066*/ 	.short	0x0101


	//----- nvinfo : EIATTR_VRC_CTA_INIT_COUNT
	.align		4
        /*0068*/ 	.byte	0x02, 0x4a
	.zero		1
	.zero		1


	//----- nvinfo : EIATTR_EXIT_INSTR_OFFSETS
	.align		4
        /*006c*/ 	.byte	0x04, 0x1c
        /*006e*/ 	.short	(.L_25 - .L_24)


	//   ....[0]....
.L_24:
        /*0070*/ 	.word	0x00000b20


	//   ....[1]....
        /*0074*/ 	.word	0x00000b70


	//----- nvinfo : EIATTR_CBANK_PARAM_SIZE
	.align		4
.L_25:
        /*0078*/ 	.byte	0x03, 0x19
        /*007a*/ 	.short	0x0020


	//----- nvinfo : EIATTR_PARAM_CBANK
	.align		4
        /*007c*/ 	.byte	0x04, 0x0a
        /*007e*/ 	.short	(.L_27 - .L_26)
	.align		4
.L_26:
        /*0080*/ 	.word	index@(.nv.constant0._Z14tiledMulKernelPKiS0_Piii)
        /*0084*/ 	.short	0x0380
        /*0086*/ 	.short	0x0020


	//----- nvinfo : EIATTR_SW_WAR
	.align		4
.L_27:
        /*0088*/ 	.byte	0x04, 0x36
        /*008a*/ 	.short	(.L_29 - .L_28)
.L_28:
        /*008c*/ 	.word	0x00000008
.L_29:


//--------------------- .nv.info._Z9mulKernelPKiS0_Pii --------------------------
	.section	.nv.info._Z9mulKernelPKiS0_Pii,"",@"SHT_CUDA_INFO"
	.sectionflags	@""
	.align	4


	//----- nvinfo : EIATTR_CUDA_API_VERSION
	.align		4
        /*0000*/ 	.byte	0x04, 0x37
        /*0002*/ 	.short	(.L_31 - .L_30)
.L_30:
        /*0004*/ 	.word	0x00000082


	//----- nvinfo : EIATTR_KPARAM_INFO
	.align		4
.L_31:
        /*0008*/ 	.byte	0x04, 0x17
        /*000a*/ 	.short	(.L_33 - .L_32)
.L_32:
        /*000c*/ 	.word	0x00000000
        /*0010*/ 	.short	0x0003
        /*0012*/ 	.short	0x0018
        /*0014*/ 	.byte	0x00, 0xf0, 0x11, 0x00


	//----- nvinfo : EIATTR_KPARAM_INFO
	.align		4
.L_33:
        /*0018*/ 	.byte	0x04, 0x17
        /*001a*/ 	.short	(.L_35 - .L_34)
.L_34:
        /*001c*/ 	.word	0x00000000
        /*0020*/ 	.short	0x0002
        /*0022*/ 	.short	0x0010
        /*0024*/ 	.byte	0x00, 0xf5, 0x21, 0x00


	//----- nvinfo : EIATTR_KPARAM_INFO
	.align		4
.L_35:
        /*0028*/ 	.byte	0x04, 0x17
        /*002a*/ 	.short	(.L_37 - .L_36)
.L_36:
        /*002c*/ 	.word	0x00000000
        /*0030*/ 	.short	0x0001
        /*0032*/ 	.short	0x0008
        /*0034*/ 	.byte	0x00, 0xf5, 0x21, 0x00


	//----- nvinfo : EIATTR_KPARAM_INFO
	.align		4
.L_37:
        /*0038*/ 	.byte	0x04, 0x17
        /*003a*/ 	.short	(.L_39 - .L_38)
.L_38:
        /*003c*/ 	.word	0x00000000
        /*0040*/ 	.short	0x0000
        /*0042*/ 	.short	0x0000
        /*0044*/ 	.byte	0x00, 0xf5, 0x21, 0x00


	//----- nvinfo : EIATTR_SPARSE_MMA_MASK
	.align		4
.L_39:
        /*0048*/ 	.byte	0x03, 0x50
        /*004a*/ 	.short	0x0000


	//----- nvinfo : EIATTR_MAXREG_COUNT
	.align		4
        /*004c*/ 	.byte	0x03, 0x1b
        /*004e*/ 	.short	0x00ff


	//----- nvinfo : EIATTR_MERCURY_ISA_VERSION
	.align		4
        /*0050*/ 	.byte	0x03, 0x5f
        /*0052*/ 	.short	0x0101


	//----- nvinfo : EIATTR_VRC_CTA_INIT_COUNT
	.align		4
        /*0054*/ 	.byte	0x02, 0x4a
	.zero		1
	.zero		1


	//----- nvinfo : EIATTR_EXIT_INSTR_OFFSETS
	.align		4
        /*0058*/ 	.byte	0x04, 0x1c
        /*005a*/ 	.short	(.L_41 - .L_40)


	//   ....[0]....
.L_40:
        /*005c*/ 	.word	0x00000ab0


	//----- nvinfo : EIATTR_CBANK_PARAM_SIZE
	.align		4
.L_41:
        /*0060*/ 	.byte	0x03, 0x19
        /*0062*/ 	.short	0x001c


	//----- nvinfo : EIATTR_PARAM_CBANK
	.align		4
        /*0064*/ 	.byte	0x04, 0x0a
        /*0066*/ 	.short	(.L_43 - .L_42)
	.align		4
.L_42:
        /*0068*/ 	.word	index@(.nv.constant0._Z9mulKernelPKiS0_Pii)
        /*006c*/ 	.short	0x0380
        /*006e*/ 	.short	0x001c


	//----- nvinfo : EIATTR_SW_WAR
	.align		4
.L_43:
        /*0070*/ 	.byte	0x04, 0x36
        /*0072*/ 	.short	(.L_45 - .L_44)
.L_44:
        /*0074*/ 	.word	0x00000008
.L_45:


//--------------------- .nv.callgraph             --------------------------
	.section	.nv.callgraph,"",@"SHT_CUDA_CALLGRAPH"
	.align	4
	.sectionentsize	8
	.align		4
        /*0000*/ 	.word	0x00000000
	.align		4
        /*0004*/ 	.word	0xffffffff
	.align		4
        /*0008*/ 	.word	0x00000000
	.align		4
        /*000c*/ 	.word	0xfffffffe
	.align		4
        /*0010*/ 	.word	0x00000000
	.align		4
        /*0014*/ 	.word	0xfffffffd
	.align		4
        /*0018*/ 	.word	0x00000000
	.align		4
        /*001c*/ 	.word	0xfffffffc


//--------------------- .text._Z14tiledMulKernelPKiS0_Piii --------------------------
	.section	.text._Z14tiledMulKernelPKiS0_Piii,"ax",@progbits
	.align	128
        .global         _Z14tiledMulKernelPKiS0_Piii
        .type           _Z14tiledMulKernelPKiS0_Piii,@function
        .size           _Z14tiledMulKernelPKiS0_Piii,(.L_x_13 - _Z14tiledMulKernelPKiS0_Piii)
        .other          _Z14tiledMulKernelPKiS0_Piii,@"STO_CUDA_ENTRY STV_DEFAULT"
_Z14tiledMulKernelPKiS0_Piii:
.text._Z14tiledMulKernelPKiS0_Piii:
[----:B------:R-:W-:Y:S08]  /*0000*/  LDC R1, c[0x0][0x37c] ;  /* 0x0000df00ff017b82 */ /* 0x000ff00000000800 */
[----:B------:R-:W0:Y:S01]  /*0010*/  LDC.64 R2, c[0x0][0x398] ;  /* 0x0000e600ff027b82 */ /* 0x000e220000000a00 */
[----:B------:R-:W1:Y:S01]  /*0020*/  LDCU.64 UR8, c[0x0][0x358] ;  /* 0x00006b00ff0877ac */ /* 0x000e620008000a00 */
[----:B------:R-:W-:-:S06]  /*0030*/  MOV R14, RZ ;  /* 0x000000ff000e7202 */ /* 0x000fcc0000000f00 */
[----:B------:R-:W-:Y:S08]  /*0040*/  S2UR UR5, SR_CTAID.Y ;  /* 0x00000000000579c3 */ /* 0x000ff00000002600 */
[----:B------:R-:W2:Y:S01]  /*0050*/  S2UR UR4, SR_CTAID.X ;  /* 0x00000000000479c3 */ /* 0x000ea20000002500 */
[----:B0-----:R-:W-:Y:S02]  /*0060*/  IABS R11, R3 ;  /* 0x00000003000b7213 */ /* 0x001fe40000000000 */
[----:B------:R-:W-:-:S02]  /*0070*/  IADD3 R0, PT, PT, R3, R2, RZ ;  /* 0x0000000203007210 */ /* 0x000fc40007ffe0ff */
[----:B------:R-:W0:Y:S03]  /*0080*/  I2F.RP R7, R11 ;  /* 0x0000000b00077306 */ /* 0x000e260000209400 */
[----:B------:R-:W-:-:S05]  /*0090*/  VIADD R6, R0, 0xffffffff ;  /* 0xffffffff00067836 */ /* 0x000fca0000000000 */
[----:B------:R-:W-:Y:S02]  /*00a0*/  IABS R0, R6 ;  /* 0x0000000600007213 */ /* 0x000fe40000000000 */
[----:B------:R-:W-:-:S04]  /*00b0*/  LOP3.LUT R6, R6, R3, RZ, 0x3c, !PT ;  /* 0x0000000306067212 */ /* 0x000fc800078e3cff */
[----:B------:R-:W-:Y:S01]  /*00c0*/  ISETP.GE.AND P1, PT, R6, RZ, PT ;  /* 0x000000ff0600720c */ /* 0x000fe20003f26270 */
[----:B0-----:R-:W0:Y:S02]  /*00d0*/  MUFU.RCP R7, R7 ;  /* 0x0000000700077308 */ /* 0x001e240000001000 */
[----:B0-----:R-:W-:-:S06]  /*00e0*/  VIADD R4, R7, 0xffffffe ;  /* 0x0ffffffe07047836 */ /* 0x001fcc0000000000 */
[----:B------:R0:W3:Y:S02]  /*00f0*/  F2I.FTZ.U32.TRUNC.NTZ R5, R4 ;  /* 0x0000000400057305 */ /* 0x0000e4000021f000 */
[----:B0-----:R-:W-:Y:S02]  /*0100*/  HFMA2 R4, -RZ, RZ, 0, 0 ;  /* 0x00000000ff047431 */ /* 0x001fe400000001ff */
[----:B---3--:R-:W-:-:S04]  /*0110*/  IMAD.MOV R8, RZ, RZ, -R5 ;  /* 0x000000ffff087224 */ /* 0x008fc800078e0a05 */
[----:B------:R-:W-:Y:S02]  /*0120*/  IMAD R9, R8, R11, RZ ;  /* 0x0000000b08097224 */ /* 0x000fe400078e02ff */
[----:B------:R-:W2:Y:S02]  /*0130*/  S2R R8, SR_TID.X ;  /* 0x0000000000087919 */ /* 0x000ea40000002100 */
[----:B------:R-:W-:-:S06]  /*0140*/  IMAD.HI.U32 R5, R5, R9, R4 ;  /* 0x0000000905057227 */ /* 0x000fcc00078e0004 */
[----:B------:R-:W-:-:S04]  /*0150*/  IMAD.HI.U32 R9, R5, R0, RZ ;  /* 0x0000000005097227 */ /* 0x000fc800078e00ff */
[----:B------:R-:W-:-:S04]  /*0160*/  IMAD.MOV R4, RZ, RZ, -R9 ;  /* 0x000000ffff047224 */ /* 0x000fc800078e0a09 */
[----:B------:R-:W-:-:S05]  /*0170*/  IMAD R0, R11, R4, R0 ;  /* 0x000000040b007224 */ /* 0x000fca00078e0200 */
[----:B------:R-:W-:Y:S01]  /*0180*/  ISETP.GT.U32.AND P2, PT, R11, R0, PT ;  /* 0x000000000b00720c */ /* 0x000fe20003f44070 */
[----:B--2---:R-:W-:-:S12]  /*0190*/  IMAD R10, R3, UR4, R8 ;  /* 0x00000004030a7c24 */ /* 0x004fd8000f8e0208 */
[-C--:B------:R-:W-:Y:S01]  /*01a0*/  @!P2 IADD3 R0, PT, PT, R0, -R11.reuse, RZ ;  /* 0x8000000b0000a210 */ /* 0x080fe20007ffe0ff */
[----:B------:R-:W-:Y:S01]  /*01b0*/  @!P2 VIADD R9, R9, 0x1 ;  /* 0x000000010909a836 */ /* 0x000fe20000000000 */
[----:B------:R-:W-:Y:S02]  /*01c0*/  ISETP.NE.AND P2, PT, R3, RZ, PT ;  /* 0x000000ff0300720c */ /* 0x000fe40003f45270 */
[----:B------:R-:W-:Y:S02]  /*01d0*/  ISETP.GE.U32.AND P0, PT, R0, R11, PT ;  /* 0x0000000b0000720c */ /* 0x000fe40003f06070 */
[----:B------:R-:W0:Y:S11]  /*01e0*/  S2R R0, SR_TID.Y ;  /* 0x0000000000007919 */ /* 0x000e360000002200 */
[----:B------:R-:W-:-:S05]  /*01f0*/  @P0 IADD3 R9, PT, PT, R9, 0x1, RZ ;  /* 0x0000000109090810 */ /* 0x000fca0007ffe0ff */
[----:B------:R-:W-:Y:S01]  /*0200*/  @!P1 IMAD.MOV R9, RZ, RZ, -R9 ;  /* 0x000000ffff099224 */ /* 0x000fe200078e0a09 */
[----:B------:R-:W-:-:S04]  /*0210*/  @!P2 LOP3.LUT R9, RZ, R3, RZ, 0x33, !PT ;  /* 0x00000003ff09a212 */ /* 0x000fc800078e33ff */
[----:B------:R-:W-:Y:S01]  /*0220*/  ISETP.GE.AND P0, PT, R9, 0x1, PT ;  /* 0x000000010900780c */ /* 0x000fe20003f06270 */
[----:B0-----:R-:W-:-:S12]  /*0230*/  IMAD R11, R3, UR5, R0 ;  /* 0x00000005030b7c24 */ /* 0x001fd8000f8e0200 */
[----:B-1----:R-:W-:Y:S05]  /*0240*/  @!P0 BRA `(.L_x_0) ;  /* 0x00000008002c8947 */ /* 0x002fea0003800000 */
[----:B------:R-:W0:Y:S01]  /*0250*/  S2UR UR5, SR_CgaCtaId ;  /* 0x00000000000579c3 */ /* 0x000e220000008800 */
[----:B------:R-:W-:Y:S01]  /*0260*/  UMOV UR4, 0x400 ;  /* 0x0000040000047882 */ /* 0x000fe20000000000 */
[----:B------:R-:W-:Y:S01]  /*0270*/  IMAD R13, R0, R3, RZ ;  /* 0x00000003000d7224 */ /* 0x000fe200078e02ff */
[C---:B------:R-:W-:Y:S01]  /*0280*/  LOP3.LUT R12, R3.reuse, 0x7ffffff8, RZ, 0xc0, !PT ;  /* 0x7ffffff8030c7812 */ /* 0x040fe200078ec0ff */
[----:B------:R-:W-:Y:S01]  /*0290*/  IMAD.MOV.U32 R14, RZ, RZ, RZ ;  /* 0x000000ffff0e7224 */ /* 0x000fe200078e00ff */
[C---:B------:R-:W-:Y:S02]  /*02a0*/  LOP3.LUT R20, R3.reuse, 0x7, RZ, 0xc0, !PT ;  /* 0x0000000703147812 */ /* 0x040fe400078ec0ff */
[----:B------:R-:W-:Y:S02]  /*02b0*/  LOP3.LUT R15, R3, 0x3, RZ, 0xc0, !PT ;  /* 0x00000003030f7812 */ /* 0x000fe400078ec0ff */
[----:B------:R-:W-:Y:S01]  /*02c0*/  IADD3 R16, PT, PT, -R12, RZ, RZ ;  /* 0x000000ff0c107210 */ /* 0x000fe20007ffe1ff */
[----:B0-----:R-:W-:-:S06]  /*02d0*/  ULEA UR4, UR5, UR4, 0x18 ;  /* 0x0000000405047291 */ /* 0x001fcc000f8ec0ff */
[----:B------:R-:W-:Y:S01]  /*02e0*/  LEA R17, R13, UR4, 0x2 ;  /* 0x000000040d117c11 */ /* 0x000fe2000f8e10ff */
[----:B------:R-:W-:-:S04]  /*02f0*/  UMOV UR4, URZ ;  /* 0x000000ff00047c82 */ /* 0x000fc80008000000 */
[----:B------:R-:W-:-:S07]  /*0300*/  VIADD R17, R17, 0x10 ;  /* 0x0000001011117836 */ /* 0x000fce0000000000 */
.L_x_6:
[----:B0-----:R-:W0:Y:S01]  /*0310*/  LDC.64 R2, c[0x0][0x398] ;  /* 0x0000e600ff027b82 */ /* 0x001e220000000a00 */
[----:B------:R-:W-:Y:S02]  /*0320*/  IMAD.MOV.U32 R22, RZ, RZ, RZ ;  /* 0x000000ffff167224 */ /* 0x000fe400078e00ff */
[C---:B0-----:R-:W-:Y:S02]  /*0330*/  IMAD R18, R3.reuse, UR4, R8 ;  /* 0x0000000403127c24 */ /* 0x041fe4000f8e0208 */
[----:B------:R-:W-:-:S03]  /*0340*/  IMAD R21, R3, UR4, R0 ;  /* 0x0000000403157c24 */ /* 0x000fc6000f8e0200 */
[----:B------:R-:W-:Y:S02]  /*0350*/  VIMNMX R5, PT, PT, R11, R18, !PT ;  /* 0x000000120b057248 */ /* 0x000fe40007fe0100 */
[----:B------:R-:W-:Y:S02]  /*0360*/  VIMNMX R7, PT, PT, R10, R21, !PT ;  /* 0x000000150a077248 */ /* 0x000fe40007fe0100 */
[-C--:B------:R-:W-:Y:S02]  /*0370*/  ISETP.GE.AND P0, PT, R5, R2.reuse, PT ;  /* 0x000000020500720c */ /* 0x080fe40003f06270 */
[----:B------:R-:W-:-:S11]  /*0380*/  ISETP.GE.AND P1, PT, R7, R2, PT ;  /* 0x000000020700720c */ /* 0x000fd60003f26270 */
[----:B------:R-:W0:Y:S01]  /*0390*/  @!P0 LDC.64 R6, c[0x0][0x380] ;  /* 0x0000e000ff068b82 */ /* 0x000e220000000a00 */
[-C--:B------:R-:W-:Y:S02]  /*03a0*/  @!P0 IMAD R19, R11, R2.reuse, R18 ;  /* 0x000000020b138224 */ /* 0x080fe400078e0212 */
[----:B------:R-:W-:Y:S02]  /*03b0*/  HFMA2 R18, -RZ, RZ, 0, 0 ;  /* 0x00000000ff127431 */ /* 0x000fe400000001ff */
[----:B------:R-:W-:-:S03]  /*03c0*/  @!P1 IMAD R21, R21, R2, R10 ;  /* 0x0000000215159224 */ /* 0x000fc600078e020a */
[----:B------:R-:W1:Y:S01]  /*03d0*/  @!P1 LDC.64 R4, c[0x0][0x388] ;  /* 0x0000e200ff049b82 */ /* 0x000e620000000a00 */
[----:B0-----:R-:W-:-:S05]  /*03e0*/  @!P0 IMAD.WIDE R6, R19, 0x4, R6 ;  /* 0x0000000413068825 */ /* 0x001fca00078e0206 */
[----:B------:R-:W2:Y:S01]  /*03f0*/  @!P0 LDG.E R18, desc[UR8][R6.64] ;  /* 0x0000000806128981 */ /* 0x000ea2000c1e1900 */
[----:B-1----:R-:W-:-:S05]  /*0400*/  @!P1 IMAD.WIDE R4, R21, 0x4, R4 ;  /* 0x0000000415049825 */ /* 0x002fca00078e0204 */
[----:B------:R-:W3:Y:S01]  /*0410*/  @!P1 LDG.E R22, desc[UR8][R4.64] ;  /* 0x0000000804169981 */ /* 0x000ee2000c1e1900 */
[----:B------:R-:W0:Y:S01]  /*0420*/  S2UR UR7, SR_CgaCtaId ;  /* 0x00000000000779c3 */ /* 0x000e220000008800 */
[----:B------:R-:W-:Y:S02]  /*0430*/  UMOV UR6, 0x400 ;  /* 0x0000040000067882 */ /* 0x000fe40000000000 */
[----:B------:R-:W-:Y:S01]  /*0440*/  UIADD3 UR5, UPT, UPT, UR6, 0x1000, URZ ;  /* 0x0000100006057890 */ /* 0x000fe2000fffe0ff */
[----:B------:R-:W-:Y:S02]  /*0450*/  ISETP.GE.AND P1, PT, R3, 0x1, PT ;  /* 0x000000010300780c */ /* 0x000fe40003f26270 */
[----:B------:R-:W-:Y:S01]  /*0460*/  IADD3 R19, PT, PT, R13, R8, RZ ;  /* 0x000000080d137210 */ /* 0x000fe20007ffe0ff */
[----:B------:R-:W-:Y:S02]  /*0470*/  UIADD3 UR4, UPT, UPT, UR4, 0x1, URZ ;  /* 0x0000000104047890 */ /* 0x000fe4000fffe0ff */
[----:B0-----:R-:W-:-:S02]  /*0480*/  ULEA UR6, UR7, UR6, 0x18 ;  /* 0x0000000607067291 */ /* 0x001fc4000f8ec0ff */
[----:B------:R-:W-:-:S04]  /*0490*/  ULEA UR5, UR7, UR5, 0x18 ;  /* 0x0000000507057291 */ /* 0x000fc8000f8ec0ff */
[C---:B------:R-:W-:Y:S02]  /*04a0*/  LEA R21, R19.reuse, UR6, 0x2 ;  /* 0x0000000613157c11 */ /* 0x040fe4000f8e10ff */
[----:B------:R-:W-:Y:S02]  /*04b0*/  LEA R19, R19, UR5, 0x2 ;  /* 0x0000000513137c11 */ /* 0x000fe4000f8e10ff */
[----:B------:R-:W-:Y:S01]  /*04c0*/  ISETP.NE.AND P0, PT, R9, UR4, PT ;  /* 0x0000000409007c0c */ /* 0x000fe2000bf05270 */
[----:B--2---:R0:W-:Y:S04]  /*04d0*/  STS [R21], R18 ;  /* 0x0000001215007388 */ /* 0x0041e80000000800 */
[----:B---3--:R0:W-:Y:S01]  /*04e0*/  STS [R19], R22 ;  /* 0x0000001613007388 */ /* 0x0081e20000000800 */
[----:B------:R-:W-:Y:S06]  /*04f0*/  BAR.SYNC.DEFER_BLOCKING 0x0 ;  /* 0x0000000000007b1d */ /* 0x000fec0000010000 */
[----:B------:R-:W-:Y:S05]  /*0500*/  @!P1 BRA `(.L_x_1) ;  /* 0x0000000400749947 */ /* 0x000fea0003800000 */
[----:B------:R-:W-:Y:S01]  /*0510*/  ISETP.GE.U32.AND P1, PT, R3, 0x8, PT ;  /* 0x000000080300780c */ /* 0x000fe20003f26070 */
[----:B------:R-:W-:-:S12]  /*0520*/  IMAD.MOV.U32 R4, RZ, RZ, RZ ;  /* 0x000000ffff047224 */ /* 0x000fd800078e00ff */
[----:B------:R-:W-:Y:S05]  /*0530*/  @!P1 BRA `(.L_x_2) ;  /* 0x0000000000a09947 */ /* 0x000fea0003800000 */
[----:B------:R-:W-:Y:S01]  /*0540*/  LEA R6, R8, UR5, 0x2 ;  /* 0x0000000508067c11 */ /* 0x000fe2000f8e10ff */
[----:B------:R-:W-:Y:S01]  /*0550*/  IMAD.MOV.U32 R5, RZ, RZ, R16 ;  /* 0x000000ffff057224 */ /* 0x000fe200078e0010 */
[----:B------:R-:W-:-:S07]  /*0560*/  MOV R4, R17 ;  /* 0x0000001100047202 */ /* 0x000fce0000000f00 */
.L_x_3:
[----:B------:R-:W-:Y:S01]  /*0570*/  LDS R23, [R4+-0x10] ;  /* 0xfffff00004177984 */ /* 0x000fe20000000800 */
[----:B------:R-:W-:Y:S01]  /*0580*/  LEA R26, R3, R6, 0x2 ;  /* 0x00000006031a7211 */ /* 0x000fe200078e10ff */
[----:B------:R-:W-:Y:S02]  /*0590*/  VIADD R5, R5, 0x8 ;  /* 0x0000000805057836 */ /* 0x000fe40000000000 */
[----:B------:R1:W2:Y:S02]  /*05a0*/  LDS R24, [R6] ;  /* 0x0000000006187984 */ /* 0x0002a40000000800 */
[----:B0-----:R-:W-:Y:S01]  /*05b0*/  IMAD R22, R3, 0x4, R26 ;  /* 0x0000000403167824 */ /* 0x001fe200078e021a */
[----:B------:R-:W-:Y:S01]  /*05c0*/  ISETP.NE.AND P1, PT, R5, RZ, PT ;  /* 0x000000ff0500720c */ /* 0x000fe20003f25270 */
[----:B------:R-:W-:Y:S03]  /*05d0*/  LDS R21, [R4+-0xc] ;  /* 0xfffff40004157984 */ /* 0x000fe60000000800 */
[C---:B------:R-:W-:Y:S01]  /*05e0*/  LEA R28, R3.reuse, R22, 0x2 ;  /* 0x00000016031c7211 */ /* 0x040fe200078e10ff */
[----:B------:R-:W0:Y:S01]  /*05f0*/  LDS R26, [R26] ;  /* 0x000000001a1a7984 */ /* 0x000e220000000800 */
[----:B-1----:R-:W-:-:S03]  /*0600*/  LEA R6, R3, R6, 0x5 ;  /* 0x0000000603067211 */ /* 0x002fc600078e28ff */
[----:B------:R-:W-:Y:S04]  /*0610*/  LDS R19, [R4+-0x8] ;  /* 0xfffff80004137984 */ /* 0x000fe80000000800 */
[----:B------:R-:W1:Y:S04]  /*0620*/  LDS R22, [R22] ;  /* 0x0000000016167984 */ /* 0x000e680000000800 */
[----:B------:R-:W-:Y:S04]  /*0630*/  LDS R7, [R4+-0x4] ;  /* 0xfffffc0004077984 */ /* 0x000fe80000000800 */
[----:B------:R-:W3:Y:S01]  /*0640*/  LDS R18, [R28] ;  /* 0x000000001c127984 */ /* 0x000ee20000000800 */
[----:B--2---:R-:W-:-:S02]  /*0650*/  IMAD R24, R23, R24, R14 ;  /* 0x0000001817187224 */ /* 0x004fc400078e020e */
[C---:B------:R-:W-:Y:S01]  /*0660*/  IMAD R23, R3.reuse, 0x4, R28 ;  /* 0x0000000403177824 */ /* 0x040fe200078e021c */
[----:B------:R-:W-:Y:S04]  /*0670*/  LDS R14, [R4] ;  /* 0x00000000040e7984 */ /* 0x000fe80000000800 */
[----:B------:R-:W-:Y:S01]  /*0680*/  LEA R25, R3, R23, 0x2 ;  /* 0x0000001703197211 */ /* 0x000fe200078e10ff */
[----:B0-----:R-:W-:Y:S02]  /*0690*/  IMAD R24, R21, R26, R24 ;  /* 0x0000001a15187224 */ /* 0x001fe400078e0218 */
[----:B------:R-:W0:Y:S02]  /*06a0*/  LDS R21, [R23] ;  /* 0x0000000017157984 */ /* 0x000e240000000800 */
[----:B------:R-:W-:-:S02]  /*06b0*/  IMAD R26, R3, 0x4, R25 ;  /* 0x00000004031a7824 */ /* 0x000fc400078e0219 */
[----:B-1----:R-:W-:-:S03]  /*06c0*/  IMAD R24, R19, R22, R24 ;  /* 0x0000001613187224 */ /* 0x002fc600078e0218 */
[----:B------:R-:W-:Y:S01]  /*06d0*/  LEA R27, R3, R26, 0x2 ;  /* 0x0000001a031b7211 */ /* 0x000fe200078e10ff */
[----:B------:R-:W-:Y:S04]  /*06e0*/  LDS R19, [R4+0x4] ;  /* 0x0000040004137984 */ /* 0x000fe80000000800 */
[----:B------:R-:W1:Y:S01]  /*06f0*/  LDS R22, [R25] ;  /* 0x0000000019167984 */ /* 0x000e620000000800 */
[----:B---3--:R-:W-:-:S03]  /*0700*/  IMAD R7, R7, R18, R24 ;  /* 0x0000001207077224 */ /* 0x008fc600078e0218 */
[----:B------:R-:W-:Y:S04]  /*0710*/  LDS R18, [R4+0x8] ;  /* 0x0000080004127984 */ /* 0x000fe80000000800 */
[----:B------:R-:W2:Y:S04]  /*0720*/  LDS R26, [R26] ;  /* 0x000000001a1a7984 */ /* 0x000ea80000000800 */
[----:B------:R-:W-:Y:S04]  /*0730*/  LDS R27, [R27] ;  /* 0x000000001b1b7984 */ /* 0x000fe80000000800 */
[----:B------:R3:W4:Y:S02]  /*0740*/  LDS R24, [R4+0xc] ;  /* 0x00000c0004187984 */ /* 0x0007240000000800 */
[----:B---3--:R-:W-:-:S02]  /*0750*/  VIADD R4, R4, 0x20 ;  /* 0x0000002004047836 */ /* 0x008fc40000000000 */
[----:B0-----:R-:W-:-:S04]  /*0760*/  IMAD R7, R14, R21, R7 ;  /* 0x000000150e077224 */ /* 0x001fc800078e0207 */
[----:B-1----:R-:W-:-:S04]  /*0770*/  IMAD R7, R19, R22, R7 ;  /* 0x0000001613077224 */ /* 0x002fc800078e0207 */
[----:B--2---:R-:W-:-:S04]  /*0780*/  IMAD R7, R18, R26, R7 ;  /* 0x0000001a12077224 */ /* 0x004fc800078e0207 */
[----:B----4-:R-:W-:Y:S01]  /*0790*/  IMAD R14, R24, R27, R7 ;  /* 0x0000001b180e7224 */ /* 0x010fe200078e0207 */
[----:B------:R-:W-:Y:S06]  /*07a0*/  @P1 BRA `(.L_x_3) ;  /* 0xfffffffc00701947 */ /* 0x000fec000383ffff */
[----:B------:R-:W-:-:S07]  /*07b0*/  MOV R4, R12 ;  /* 0x0000000c00047202 */ /* 0x000fce0000000f00 */
.L_x_2:
[----:B------:R-:W-:-:S13]  /*07c0*/  ISETP.NE.AND P1, PT, R20, RZ, PT ;  /* 0x000000ff1400720c */ /* 0x000fda0003f25270 */
[----:B------:R-:W-:Y:S05]  /*07d0*/  @!P1 BRA `(.L_x_1) ;  /* 0x0000000000c09947 */ /* 0x000fea0003800000 */
[----:B------:R-:W-:Y:S01]  /*07e0*/  VIADD R5, R20, 0xffffffff ;  /* 0xffffffff14057836 */ /* 0x000fe20000000000 */
[----:B------:R-:W-:-:S04]  /*07f0*/  ISETP.NE.AND P2, PT, R15, RZ, PT ;  /* 0x000000ff0f00720c */ /* 0x000fc80003f45270 */
[----:B------:R-:W-:-:S13]  /*0800*/  ISETP.GE.U32.AND P1, PT, R5, 0x3, PT ;  /* 0x000000030500780c */ /* 0x000fda0003f26070 */
[----:B------:R-:W-:Y:S05]  /*0810*/  @!P1 BRA `(.L_x_4) ;  /* 0x0000000000509947 */ /* 0x000fea0003800000 */
[C---:B------:R-:W-:Y:S01]  /*0820*/  IMAD R6, R4.reuse, R3, R8 ;  /* 0x0000000304067224 */ /* 0x040fe200078e0208 */
[----:B------:R-:W-:Y:S02]  /*0830*/  IADD3 R5, PT, PT, R13, R4, RZ ;  /* 0x000000040d057210 */ /* 0x000fe40007ffe0ff */
[----:B------:R-:W-:Y:S02]  /*0840*/  IADD3 R4, PT, PT, R4, 0x4, RZ ;  /* 0x0000000404047810 */ /* 0x000fe40007ffe0ff */
[----:B------:R-:W-:Y:S02]  /*0850*/  LEA R6, R6, UR5, 0x2 ;  /* 0x0000000506067c11 */ /* 0x000fe4000f8e10ff */
[----:B------:R-:W-:-:S03]  /*0860*/  LEA R5, R5, UR6, 0x2 ;  /* 0x0000000605057c11 */ /* 0x000fc6000f8e10ff */
[C---:B------:R-:W-:Y:S01]  /*0870*/  IMAD R24, R3.reuse, 0x4, R6 ;  /* 0x0000000403187824 */ /* 0x040fe200078e0206 */
[----:B0-----:R-:W-:Y:S04]  /*0880*/  LDS R18, [R6] ;  /* 0x0000000006127984 */ /* 0x001fe80000000800 */
[----:B------:R-:W0:Y:S01]  /*0890*/  LDS R7, [R5] ;  /* 0x0000000005077984 */ /* 0x000e220000000800 */
[----:B------:R-:W-:-:S03]  /*08a0*/  LEA R28, R3, R24, 0x2 ;  /* 0x00000018031c7211 */ /* 0x000fc600078e10ff */
[----:B------:R-:W-:Y:S02]  /*08b0*/  LDS R22, [R5+0x4] ;  /* 0x0000040005167984 */ /* 0x000fe40000000800 */
[----:B------:R-:W-:Y:S02]  /*08c0*/  IMAD R21, R3, 0x4, R28 ;  /* 0x0000000403157824 */ /* 0x000fe400078e021c */
[----:B------:R-:W1:Y:S04]  /*08d0*/  LDS R24, [R24] ;  /* 0x0000000018187984 */ /* 0x000e680000000800 */
[----:B------:R-:W-:Y:S04]  /*08e0*/  LDS R26, [R5+0x8] ;  /* 0x00000800051a7984 */ /* 0x000fe80000000800 */
[----:B------:R-:W2:Y:S04]  /*08f0*/  LDS R28, [R28] ;  /* 0x000000001c1c7984 */ /* 0x000ea80000000800 */
[----:B------:R-:W-:Y:S04]  /*0900*/  LDS R19, [R5+0xc] ;  /* 0x00000c0005137984 */ /* 0x000fe80000000800 */
[----:B------:R-:W3:Y:S01]  /*0910*/  LDS R21, [R21] ;  /* 0x0000000015157984 */ /* 0x000ee20000000800 */
[----:B0-----:R-:W-:-:S04]  /*0920*/  IMAD R7, R7, R18, R14 ;  /* 0x0000001207077224 */ /* 0x001fc800078e020e */
[----:B-1----:R-:W-:-:S04]  /*0930*/  IMAD R7, R22, R24, R7 ;  /* 0x0000001816077224 */ /* 0x002fc800078e0207 */
[----:B--2---:R-:W-:-:S04]  /*0940*/  IMAD R7, R26, R28, R7 ;  /* 0x0000001c1a077224 */ /* 0x004fc800078e0207 */
[----:B---3--:R-:W-:-:S07]  /*0950*/  IMAD R14, R19, R21, R7 ;  /* 0x00000015130e7224 */ /* 0x008fce00078e0207 */
.L_x_4:
[----:B------:R-:W-:Y:S05]  /*0960*/  @!P2 BRA `(.L_x_1) ;  /* 0x00000000005ca947 */ /* 0x000fea0003800000 */
[----:B------:R-:W-:Y:S02]  /*0970*/  ISETP.NE.AND P1, PT, R15, 0x1, PT ;  /* 0x000000010f00780c */ /* 0x000fe40003f25270 */
[----:B------:R-:W-:-:S11]  /*0980*/  LOP3.LUT P2, RZ, R3, 0x1, RZ, 0xc0, !PT ;  /* 0x0000000103ff7812 */ /* 0x000fd6000784c0ff */
[----:B------:R-:W-:Y:S05]  /*0990*/  @!P1 BRA `(.L_x_5) ;  /* 0x0000000000309947 */ /* 0x000fea0003800000 */
[C---:B------:R-:W-:Y:S02]  /*09a0*/  IMAD R6, R4.reuse, R3, R8 ;  /* 0x0000000304067224 */ /* 0x040fe400078e0208 */
[----:B------:R-:W-:Y:S02]  /*09b0*/  IMAD.IADD R5, R13, 0x1, R4 ;  /* 0x000000010d057824 */ /* 0x000fe400078e0204 */
[----:B------:R-:W-:Y:S01]  /*09c0*/  VIADD R4, R4, 0x2 ;  /* 0x0000000204047836 */ /* 0x000fe20000000000 */
[----:B------:R-:W-:Y:S02]  /*09d0*/  LEA R6, R6, UR5, 0x2 ;  /* 0x0000000506067c11 */ /* 0x000fe4000f8e10ff */
[----:B------:R-:W-:Y:S02]  /*09e0*/  LEA R5, R5, UR6, 0x2 ;  /* 0x0000000605057c11 */ /* 0x000fe4000f8e10ff */
[----:B0-----:R-:W-:Y:S01]  /*09f0*/  LEA R19, R3, R6, 0x2 ;  /* 0x0000000603137211 */ /* 0x001fe200078e10ff */
[----:B------:R-:W-:Y:S04]  /*0a00*/  LDS R18, [R6] ;  /* 0x0000000006127984 */ /* 0x000fe80000000800 */
[----:B------:R-:W0:Y:S04]  /*0a10*/  LDS R7, [R5] ;  /* 0x0000000005077984 */ /* 0x000e280000000800 */
[----:B------:R-:W-:Y:S04]  /*0a20*/  LDS R22, [R5+0x4] ;  /* 0x0000040005167984 */ /* 0x000fe80000000800 */
[----:B------:R-:W1:Y:S01]  /*0a30*/  LDS R19, [R19] ;  /* 0x0000000013137984 */ /* 0x000e620000000800 */
[----:B0-----:R-:W-:-:S04]  /*0a40*/  IMAD R7, R7, R18, R14 ;  /* 0x0000001207077224 */ /* 0x001fc800078e020e */
[----:B-1----:R-:W-:-:S07]  /*0a50*/  IMAD R14, R22, R19, R7 ;  /* 0x00000013160e7224 */ /* 0x002fce00078e0207 */
.L_x_5:
[----:B------:R-:W-:Y:S05]  /*0a60*/  @!P2 BRA `(.L_x_1) ;  /* 0x00000000001ca947 */ /* 0x000fea0003800000 */
[----:B------:R-:W-:Y:S01]  /*0a70*/  IMAD R5, R4, R3, R8 ;  /* 0x0000000304057224 */ /* 0x000fe200078e0208 */
[----:B------:R-:W-:-:S04]  /*0a80*/  IADD3 R3, PT, PT, R13, R4, RZ ;  /* 0x000000040d037210 */ /* 0x000fc80007ffe0ff */
[----:B------:R-:W-:Y:S02]  /*0a90*/  LEA R3, R3, UR6, 0x2 ;  /* 0x0000000603037c11 */ /* 0x000fe4000f8e10ff */
[----:B------:R-:W-:-:S04]  /*0aa0*/  LEA R5, R5, UR5, 0x2 ;  /* 0x0000000505057c11 */ /* 0x000fc8000f8e10ff */
[----:B------:R-:W-:Y:S04]  /*0ab0*/  LDS R3, [R3] ;  /* 0x0000000003037984 */ /* 0x000fe80000000800 */
[----:B------:R-:W1:Y:S02]  /*0ac0*/  LDS R5, [R5] ;  /* 0x0000000005057984 */ /* 0x000e640000000800 */
[----:B-1----:R-:W-:-:S07]  /*0ad0*/  IMAD R14, R3, R5, R14 ;  /* 0x00000005030e7224 */ /* 0x002fce00078e020e */
.L_x_1:
[----:B------:R-:W-:Y:S06]  /*0ae0*/  BAR.SYNC.DEFER_BLOCKING 0x0 ;  /* 0x0000000000007b1d */ /* 0x000fec0000010000 */
[----:B------:R-:W-:Y:S05]  /*0af0*/  @P0 BRA `(.L_x_6) ;  /* 0xfffffff800040947 */ /* 0x000fea000383ffff */
.L_x_0:
[----:B------:R-:W-:-:S04]  /*0b00*/  VIMNMX R3, PT, PT, R11, R10, !PT ;  /* 0x0000000a0b037248 */ /* 0x000fc80007fe0100 */
[----:B------:R-:W-:-:S13]  /*0b10*/  ISETP.GE.AND P0, PT, R3, R2, PT ;  /* 0x000000020300720c */ /* 0x000fda0003f06270 */
[----:B------:R-:W-:Y:S05]  /*0b20*/  @P0 EXIT ;  /* 0x000000000000094d */ /* 0x000fea0003800000 */
[----:B------:R-:W1:Y:S01]  /*0b30*/  LDC.64 R4, c[0x0][0x390] ;  /* 0x0000e400ff047b82 */ /* 0x000e620000000a00 */
[----:B------:R-:W-:-:S04]  /*0b40*/  IMAD R3, R11, R2, R10 ;  /* 0x000000020b037224 */ /* 0x000fc800078e020a */
[----:B-1----:R-:W-:-:S05]  /*0b50*/  IMAD.WIDE R2, R3, 0x4, R4 ;  /* 0x0000000403027825 */ /* 0x002fca00078e0204 */
[----:B------:R-:W-:Y:S01]  /*0b60*/  STG.E desc[UR8][R2.64], R14 ;  /* 0x0000000e02007986 */ /* 0x000fe2000c101908 */
[----:B------:R-:W-:Y:S05]  /*0b70*/  EXIT ;  /* 0x000000000000794d */ /* 0x000fea0003800000 */
.L_x_7:
[----:B------:R-:W-:-:S00]  /*0b80*/  BRA `(.L_x_7) ;  /* 0xfffffffc00fc7947 */ /* 0x000fc0000383ffff */
[----:B------:R-:W-:-:S00]  /*0b90*/  NOP ;  /* 0x0000000000007918 */ /* 0x000fc00000000000 */
        /* <DEDUP_REMOVED lines=14> */
.L_x_13:


//--------------------- .text._Z9mulKernelPKiS0_Pii --------------------------
	.section	.text._Z9mulKernelPKiS0_Pii,"ax",@progbits
	.align	128
        .global         _Z9mulKernelPKiS0_Pii
        .type           _Z9mulKernelPKiS0_Pii,@function
        .size           _Z9mulKernelPKiS0_Pii,(.L_x_14 - _Z9mulKernelPKiS0_Pii)
        .other          _Z9mulKernelPKiS0_Pii,@"STO_CUDA_ENTRY STV_DEFAULT"
_Z9mulKernelPKiS0_Pii:
.text._Z9mulKernelPKiS0_Pii:
[----:B------:R-:W-:Y:S01]  /*0000*/  LDC R1, c[0x0][0x37c] ;  /* 0x0000df00ff017b82 */ /* 0x000fe20000000800 */
[----:B------:R-:W0:Y:S01]  /*0010*/  S2R R0, SR_TID.Y ;  /* 0x0000000000007919 */ /* 0x000e220000002200 */
[----:B------:R-:W1:Y:S06]  /*0020*/  LDCU UR18, c[0x0][0x398] ;  /* 0x00007300ff1277ac */ /* 0x000e6c0008000800 */
[----:B------:R-:W0:Y:S01]  /*0030*/  LDC R3, c[0x0][0x364] ;  /* 0x0000d900ff037b82 */ /* 0x000e220000000800 */
[----:B------:R-:W-:Y:S01]  /*0040*/  HFMA2 R12, -RZ, RZ, 0, 0 ;  /* 0x00000000ff0c7431 */ /* 0x000fe200000001ff */
[----:B------:R-:W2:Y:S01]  /*0050*/  S2R R13, SR_TID.X ;  /* 0x00000000000d7919 */ /* 0x000ea20000002100 */
[----:B------:R-:W3:Y:S05]  /*0060*/  LDCU.64 UR16, c[0x0][0x358] ;  /* 0x00006b00ff1077ac */ /* 0x000eea0008000a00 */
[----:B------:R-:W0:Y:S08]  /*0070*/  S2UR UR4, SR_CTAID.Y ;  /* 0x00000000000479c3 */ /* 0x000e300000002600 */
[----:B------:R-:W2:Y:S01]  /*0080*/  S2UR UR5, SR_CTAID.X ;  /* 0x00000000000579c3 */ /* 0x000ea20000002500 */
[----:B-1----:R-:W-:-:S07]  /*0090*/  UISETP.GE.AND UP0, UPT, UR18, 0x1, UPT ;  /* 0x000000011200788c */ /* 0x002fce000bf06270 */
[----:B------:R-:W2:Y:S01]  /*00a0*/  LDC R2, c[0x0][0x360] ;  /* 0x0000d800ff027b82 */ /* 0x000ea20000000800 */
[----:B0-----:R-:W-:Y:S02]  /*00b0*/  IMAD R0, R3, UR4, R0 ;  /* 0x0000000403007c24 */ /* 0x001fe4000f8e0200 */
[----:B--2---:R-:W-:Y:S01]  /*00c0*/  IMAD R13, R2, UR5, R13 ;  /* 0x00000005020d7c24 */ /* 0x004fe2000f8e020d */
[----:B---3--:R-:W-:Y:S06]  /*00d0*/  BRA.U !UP0, `(.L_x_8) ;  /* 0x0000000908647547 */ /* 0x008fec000b800000 */
[----:B------:R-:W-:Y:S02]  /*00e0*/  UISETP.GE.U32.AND UP1, UPT, UR18, 0x8, UPT ;  /* 0x000000081200788c */ /* 0x000fe4000bf26070 */
[----:B------:R-:W-:Y:S01]  /*00f0*/  IMAD R5, R0, UR18, RZ ;  /* 0x0000001200057c24 */ /* 0x000fe2000f8e02ff */
[----:B------:R-:W-:Y:S01]  /*0100*/  ULOP3.LUT UR19, UR18, 0x7, URZ, 0xc0, !UPT ;  /* 0x0000000712137892 */ /* 0x000fe2000f8ec0ff */
[----:B------:R-:W-:Y:S01]  /*0110*/  MOV R12, RZ ;  /* 0x000000ff000c7202 */ /* 0x000fe20000000f00 */
[----:B------:R-:W-:Y:S02]  /*0120*/  UMOV UR4, URZ ;  /* 0x000000ff00047c82 */ /* 0x000fe40008000000 */
[----:B------:R-:W-:Y:S02]  /*0130*/  UISETP.NE.AND UP0, UPT, UR19, URZ, UPT ;  /* 0x000000ff1300728c */ /* 0x000fe4000bf05270 */
[----:B------:R-:W-:Y:S09]  /*0140*/  BRA.U !UP1, `(.L_x_9) ;  /* 0x0000000509087547 */ /* 0x000ff2000b800000 */
[----:B------:R-:W0:Y:S01]  /*0150*/  LDCU.128 UR20, c[0x0][0x380] ;  /* 0x00007000ff1477ac */ /* 0x000e220008000c00 */
[----:B------:R-:W-:Y:S02]  /*0160*/  MOV R12, RZ ;  /* 0x000000ff000c7202 */ /* 0x000fe40000000f00 */
[----:B------:R-:W-:Y:S01]  /*0170*/  MOV R14, R13 ;  /* 0x0000000d000e7202 */ /* 0x000fe20000000f00 */
[----:B------:R-:W-:-:S04]  /*0180*/  ULOP3.LUT UR4, UR18, 0x7ffffff8, URZ, 0xc0, !UPT ;  /* 0x7ffffff812047892 */ /* 0x000fc8000f8ec0ff */
[----:B------:R-:W-:Y:S01]  /*0190*/  UIADD3 UR5, UPT, UPT, -UR4, URZ, URZ ;  /* 0x000000ff04057290 */ /* 0x000fe2000fffe1ff */
[----:B0-----:R-:W-:Y:S01]  /*01a0*/  MOV R2, UR20 ;  /* 0x0000001400027c02 */ /* 0x001fe20008000f00 */
[----:B------:R-:W-:Y:S01]  /*01b0*/  UIMAD.WIDE.U32 UR6, UR18, 0xc, UR22 ;  /* 0x0000000c120678a5 */ /* 0x000fe2000f8e0016 */
[----:B------:R-:W-:Y:S01]  /*01c0*/  MOV R3, UR21 ;  /* 0x0000001500037c02 */ /* 0x000fe20008000f00 */
[----:B------:R-:W-:Y:S02]  /*01d0*/  UIMAD.WIDE.U32 UR8, UR18, 0x10, UR22 ;  /* 0x00000010120878a5 */ /* 0x000fe4000f8e0016 */
[----:B------:R-:W-:Y:S01]  /*01e0*/  UIMAD.WIDE.U32 UR10, UR18, 0x14, UR22 ;  /* 0x00000014120a78a5 */ /* 0x000fe2000f8e0016 */
[----:B------:R-:W-:Y:S01]  /*01f0*/  IMAD.WIDE.U32 R2, R5, 0x4, R2 ;  /* 0x0000000405027825 */ /* 0x000fe200078e0002 */
[----:B------:R-:W-:Y:S02]  /*0200*/  UIMAD.WIDE.U32 UR12, UR18, 0x18, UR22 ;  /* 0x00000018120c78a5 */ /* 0x000fe4000f8e0016 */
[----:B------:R-:W-:Y:S01]  /*0210*/  UIMAD.WIDE.U32 UR14, UR18, 0x1c, UR22 ;  /* 0x0000001c120e78a5 */ /* 0x000fe2000f8e0016 */
[----:B------:R-:W-:-:S04]  /*0220*/  IADD3 R2, P0, PT, R2, 0x10, RZ ;  /* 0x0000001002027810 */ /* 0x000fc80007f1e0ff */
[----:B------:R-:W-:-:S09]  /*0230*/  IADD3.X R3, PT, PT, RZ, R3, RZ, P0, !PT ;  /* 0x00000003ff037210 */ /* 0x000fd200007fe4ff */
.L_x_10:
[----:B------:R-:W-:Y:S01]  /*0240*/  HFMA2 R23, -RZ, RZ, 0, 2.384185791015625e-07 ;  /* 0x00000004ff177431 */ /* 0x000fe200000001ff */
[----:B------:R-:W-:Y:S01]  /*0250*/  UIMAD.WIDE.U32 UR24, UR18, 0x4, UR22 ;  /* 0x00000004121878a5 */ /* 0x000fe2000f8e0016 */
[----:B------:R-:W2:Y:S01]  /*0260*/  LDG.E R21, desc[UR16][R2.64+-0x10] ;  /* 0xfffff01002157981 */ /* 0x000ea2000c1e1900 */
[----:B------:R-:W-:Y:S01]  /*0270*/  UIMAD.WIDE.U32 UR20, UR18, 0x8, UR22 ;  /* 0x00000008121478a5 */ /* 0x000fe2000f8e0016 */
[----:B------:R-:W-:Y:S02]  /*0280*/  IMAD.MOV.U32 R11, RZ, RZ, 0x4 ;  /* 0x00000004ff0b7424 */ /* 0x000fe400078e00ff */
[----:B------:R-:W-:Y:S01]  /*0290*/  HFMA2 R7, -RZ, RZ, 0, 2.384185791015625e-07 ;  /* 0x00000004ff077431 */ /* 0x000fe200000001ff */
[----:B------:R-:W3:Y:S01]  /*02a0*/  LDG.E R19, desc[UR16][R2.64+-0xc] ;  /* 0xfffff41002137981 */ /* 0x000ee2000c1e1900 */
[----:B------:R-:W-:Y:S02]  /*02b0*/  MOV R8, UR24 ;  /* 0x0000001800087c02 */ /* 0x000fe40008000f00 */
[----:B------:R-:W-:Y:S01]  /*02c0*/  MOV R9, UR25 ;  /* 0x0000001900097c02 */ /* 0x000fe20008000f00 */
[C---:B------:R-:W-:Y:S01]  /*02d0*/  IMAD.WIDE R22, R14.reuse, R23, UR22 ;  /* 0x000000160e167e25 */ /* 0x040fe2000f8e0217 */
[----:B------:R-:W-:Y:S01]  /*02e0*/  MOV R24, UR20 ;  /* 0x0000001400187c02 */ /* 0x000fe20008000f00 */
[----:B------:R-:W4:Y:S01]  /*02f0*/  LDG.E R17, desc[UR16][R2.64+-0x8] ;  /* 0xfffff81002117981 */ /* 0x000f22000c1e1900 */
[----:B------:R-:W-:Y:S01]  /*0300*/  MOV R25, UR21 ;  /* 0x0000001500197c02 */ /* 0x000fe20008000f00 */
[----:B------:R-:W-:-:S02]  /*0310*/  IMAD.WIDE R8, R14, 0x4, R8 ;  /* 0x000000040e087825 */ /* 0x000fc400078e0208 */
[----:B------:R-:W2:Y:S02]  /*0320*/  LDG.E R22, desc[UR16][R22.64] ;  /* 0x0000001016167981 */ /* 0x000ea4000c1e1900 */
[C---:B------:R-:W-:Y:S01]  /*0330*/  IMAD.WIDE R24, R14.reuse, 0x4, R24 ;  /* 0x000000040e187825 */ /* 0x040fe200078e0218 */
[----:B------:R-:W-:Y:S01]  /*0340*/  MOV R5, 0x4 ;  /* 0x0000000400057802 */ /* 0x000fe20000000f00 */
[----:B------:R0:W3:Y:S02]  /*0350*/  LDG.E R20, desc[UR16][R8.64] ;  /* 0x0000001008147981 */ /* 0x0000e4000c1e1900 */
[C---:B------:R-:W-:Y:S02]  /*0360*/  IMAD.WIDE R10, R14.reuse, R11, UR6 ;  /* 0x000000060e0a7e25 */ /* 0x040fe4000f8e020b */
[----:B------:R-:W4:Y:S02]  /*0370*/  LDG.E R18, desc[UR16][R24.64] ;  /* 0x0000001018127981 */ /* 0x000f24000c1e1900 */
[----:B------:R-:W-:-:S04]  /*0380*/  IMAD.WIDE R4, R14, R5, UR8 ;  /* 0x000000080e047e25 */ /* 0x000fc8000f8e0205 */
[----:B------:R-:W-:Y:S01]  /*0390*/  HFMA2 R27, -RZ, RZ, 0, 2.384185791015625e-07 ;  /* 0x00000004ff1b7431 */ /* 0x000fe200000001ff */
[----:B------:R1:W5:Y:S01]  /*03a0*/  LDG.E R16, desc[UR16][R10.64] ;  /* 0x000000100a107981 */ /* 0x000362000c1e1900 */
[----:B0-----:R-:W-:-:S03]  /*03b0*/  MOV R9, 0x4 ;  /* 0x0000000400097802 */ /* 0x001fc60000000f00 */
[----:B------:R-:W5:Y:S01]  /*03c0*/  LDG.E R15, desc[UR16][R2.64+-0x4] ;  /* 0xfffffc10020f7981 */ /* 0x000f62000c1e1900 */
[----:B------:R-:W-:-:S03]  /*03d0*/  IMAD.WIDE R6, R14, R7, UR10 ;  /* 0x0000000a0e067e25 */ /* 0x000fc6000f8e0207 */
[----:B------:R0:W5:Y:S01]  /*03e0*/  LDG.E R4, desc[UR16][R4.64] ;  /* 0x0000001004047981 */ /* 0x000162000c1e1900 */
[----:B------:R-:W-:-:S03]  /*03f0*/  IMAD.WIDE R8, R14, R9, UR12 ;  /* 0x0000000c0e087e25 */ /* 0x000fc6000f8e0209 */
[----:B------:R-:W5:Y:S01]  /*0400*/  LDG.E R23, desc[UR16][R2.64] ;  /* 0x0000001002177981 */ /* 0x000f62000c1e1900 */
[----:B-1----:R-:W-:-:S03]  /*0410*/  IMAD.WIDE R10, R14, R27, UR14 ;  /* 0x0000000e0e0a7e25 */ /* 0x002fc6000f8e021b */
[----:B------:R-:W5:Y:S04]  /*0420*/  LDG.E R7, desc[UR16][R6.64] ;  /* 0x0000001006077981 */ /* 0x000f68000c1e1900 */
[----:B------:R-:W5:Y:S04]  /*0430*/  LDG.E R24, desc[UR16][R2.64+0x4] ;  /* 0x0000041002187981 */ /* 0x000f68000c1e1900 */
[----:B------:R-:W5:Y:S04]  /*0440*/  LDG.E R8, desc[UR16][R8.64] ;  /* 0x0000001008087981 */ /* 0x000f68000c1e1900 */
[----:B------:R-:W5:Y:S04]  /*0450*/  LDG.E R25, desc[UR16][R2.64+0x8] ;  /* 0x0000081002197981 */ /* 0x000f68000c1e1900 */
[----:B------:R-:W5:Y:S04]  /*0460*/  LDG.E R10, desc[UR16][R10.64] ;  /* 0x000000100a0a7981 */ /* 0x000f68000c1e1900 */
[----:B------:R1:W5:Y:S01]  /*0470*/  LDG.E R27, desc[UR16][R2.64+0xc] ;  /* 0x00000c10021b7981 */ /* 0x000362000c1e1900 */
[----:B------:R-:W-:-:S04]  /*0480*/  UIADD3 UR5, UPT, UPT, UR5, 0x8, URZ ;  /* 0x0000000805057890 */ /* 0x000fc8000fffe0ff */
[----:B------:R-:W-:Y:S01]  /*0490*/  UISETP.NE.AND UP1, UPT, UR5, URZ, UPT ;  /* 0x000000ff0500728c */ /* 0x000fe2000bf25270 */
[----:B0-----:R-:W-:Y:S02]  /*04a0*/  MOV R5, UR18 ;  /* 0x0000001200057c02 */ /* 0x001fe40008000f00 */
[----:B-1----:R-:W-:Y:S02]  /*04b0*/  IADD3 R2, P0, PT, R2, 0x20, RZ ;  /* 0x0000002002027810 */ /* 0x002fe40007f1e0ff */
[----:B------:R-:W-:Y:S02]  /*04c0*/  LEA R14, R5, R14, 0x3 ;  /* 0x0000000e050e7211 */ /* 0x000fe400078e18ff */
[----:B------:R-:W-:Y:S01]  /*04d0*/  IADD3.X R3, PT, PT, RZ, R3, RZ, P0, !PT ;  /* 0x00000003ff037210 */ /* 0x000fe200007fe4ff */
[----:B--2---:R-:W-:-:S04]  /*04e0*/  IMAD R21, R21, R22, R12 ;  /* 0x0000001615157224 */ /* 0x004fc800078e020c */
[----:B---3--:R-:W-:-:S04]  /*04f0*/  IMAD R19, R19, R20, R21 ;  /* 0x0000001413137224 */ /* 0x008fc800078e0215 */
[----:B----4-:R-:W-:-:S04]  /*0500*/  IMAD R17, R17, R18, R19 ;  /* 0x0000001211117224 */ /* 0x010fc800078e0213 */
[----:B-----5:R-:W-:-:S04]  /*0510*/  IMAD R15, R15, R16, R17 ;  /* 0x000000100f0f7224 */ /* 0x020fc800078e0211 */
[----:B------:R-:W-:-:S04]  /*0520*/  IMAD R4, R23, R4, R15 ;  /* 0x0000000417047224 */ /* 0x000fc800078e020f */
[----:B------:R-:W-:-:S04]  /*0530*/  IMAD R4, R24, R7, R4 ;  /* 0x0000000718047224 */ /* 0x000fc800078e0204 */
[----:B------:R-:W-:-:S04]  /*0540*/  IMAD R4, R25, R8, R4 ;  /* 0x0000000819047224 */ /* 0x000fc800078e0204 */
[----:B------:R-:W-:Y:S01]  /*0550*/  IMAD R12, R27, R10, R4 ;  /* 0x0000000a1b0c7224 */ /* 0x000fe200078e0204 */
[----:B------:R-:W-:Y:S06]  /*0560*/  BRA.U UP1, `(.L_x_10) ;  /* 0xfffffffd01347547 */ /* 0x000fec000b83ffff */
.L_x_9:
[----:B------:R-:W-:Y:S05]  /*0570*/  BRA.U !UP0, `(.L_x_8) ;  /* 0x00000005083c7547 */ /* 0x000fea000b800000 */
[----:B------:R-:W-:Y:S01]  /*0580*/  UISETP.GE.U32.AND UP0, UPT, UR19, 0x4, UPT ;  /* 0x000000041300788c */ /* 0x000fe2000bf06070 */
[----:B------:R-:W-:Y:S01]  /*0590*/  IMAD R2, R0, UR18, RZ ;  /* 0x0000001200027c24 */ /* 0x000fe2000f8e02ff */
[----:B------:R-:W-:-:S04]  /*05a0*/  ULOP3.LUT UR5, UR18, 0x3, URZ, 0xc0, !UPT ;  /* 0x0000000312057892 */ /* 0x000fc8000f8ec0ff */
[----:B------:R-:W-:-:S03]  /*05b0*/  UISETP.NE.AND UP1, UPT, UR5, URZ, UPT ;  /* 0x000000ff0500728c */ /* 0x000fc6000bf25270 */
[----:B------:R-:W-:Y:S08]  /*05c0*/  BRA.U !UP0, `(.L_x_11) ;  /* 0x00000001087c7547 */ /* 0x000ff0000b800000 */
[----:B------:R-:W0:Y:S01]  /*05d0*/  LDC.64 R6, c[0x0][0x388] ;  /* 0x0000e200ff067b82 */ /* 0x000e220000000a00 */
[----:B------:R-:W1:Y:S01]  /*05e0*/  LDCU.64 UR6, c[0x0][0x380] ;  /* 0x00007000ff0677ac */ /* 0x000e620008000a00 */
[----:B------:R-:W-:Y:S01]  /*05f0*/  MOV R4, UR4 ;  /* 0x0000000400047c02 */ /* 0x000fe20008000f00 */
[C---:B------:R-:W-:Y:S01]  /*0600*/  VIADD R3, R2.reuse, UR4 ;  /* 0x0000000402037c36 */ /* 0x040fe20008000000 */
[----:B------:R-:W-:Y:S02]  /*0610*/  MOV R11, UR18 ;  /* 0x00000012000b7c02 */ /* 0x000fe40008000f00 */
[----:B------:R-:W-:Y:S01]  /*0620*/  IADD3 R14, P0, PT, R2, UR4, RZ ;  /* 0x00000004020e7c10 */ /* 0x000fe2000ff1e0ff */
[----:B------:R-:W-:Y:S01]  /*0630*/  IMAD R5, R4, UR18, R13 ;  /* 0x0000001204057c24 */ /* 0x000fe2000f8e020d */
[----:B------:R-:W2:Y:S01]  /*0640*/  LDC.64 R8, c[0x0][0x380] ;  /* 0x0000e000ff087b82 */ /* 0x000ea20000000a00 */
[----:B------:R-:W-:Y:S02]  /*0650*/  MOV R15, UR18 ;  /* 0x00000012000f7c02 */ /* 0x000fe40008000f00 */
[----:B------:R-:W-:Y:S01]  /*0660*/  MOV R17, UR18 ;  /* 0x0000001200117c02 */ /* 0x000fe20008000f00 */
[----:B0-----:R-:W-:-:S04]  /*0670*/  IMAD.WIDE R6, R5, 0x4, R6 ;  /* 0x0000000405067825 */ /* 0x001fc800078e0206 */
[----:B------:R-:W-:Y:S02]  /*0680*/  IMAD.WIDE.U32 R10, R11, 0x4, R6 ;  /* 0x000000040b0a7825 */ /* 0x000fe400078e0006 */
[----:B------:R-:W3:Y:S02]  /*0690*/  LDG.E R6, desc[UR16][R6.64] ;  /* 0x0000001006067981 */ /* 0x000ee4000c1e1900 */
[----:B--2---:R-:W-:Y:S01]  /*06a0*/  IMAD.WIDE.U32 R8, R3, 0x4, R8 ;  /* 0x0000000403087825 */ /* 0x004fe200078e0008 */
[----:B------:R-:W-:Y:S02]  /*06b0*/  IADD3.X R3, PT, PT, RZ, RZ, RZ, P0, !PT ;  /* 0x000000ffff037210 */ /* 0x000fe400007fe4ff */
[----:B-1----:R-:W-:-:S03]  /*06c0*/  LEA R4, P0, R14, UR6, 0x2 ;  /* 0x000000060e047c11 */ /* 0x002fc6000f8010ff */
[----:B------:R-:W3:Y:S01]  /*06d0*/  LDG.E R9, desc[UR16][R8.64] ;  /* 0x0000001008097981 */ /* 0x000ee2000c1e1900 */
[----:B------:R-:W-:Y:S01]  /*06e0*/  LEA.HI.X R5, R14, UR7, R3, 0x2, P0 ;  /* 0x000000070e057c11 */ /* 0x000fe200080f1403 */
[----:B------:R-:W-:Y:S02]  /*06f0*/  IMAD.WIDE.U32 R14, R15, 0x4, R10 ;  /* 0x000000040f0e7825 */ /* 0x000fe400078e000a */
[----:B------:R-:W2:Y:S04]  /*0700*/  LDG.E R3, desc[UR16][R10.64] ;  /* 0x000000100a037981 */ /* 0x000ea8000c1e1900 */
[----:B------:R-:W2:Y:S01]  /*0710*/  LDG.E R18, desc[UR16][R4.64+0x4] ;  /* 0x0000041004127981 */ /* 0x000ea2000c1e1900 */
[----:B------:R-:W-:-:S03]  /*0720*/  IMAD.WIDE.U32 R16, R17, 0x4, R14 ;  /* 0x0000000411107825 */ /* 0x000fc600078e000e */
[----:B------:R-:W4:Y:S04]  /*0730*/  LDG.E R19, desc[UR16][R14.64] ;  /* 0x000000100e137981 */ /* 0x000f28000c1e1900 */
[----:B------:R-:W4:Y:S04]  /*0740*/  LDG.E R20, desc[UR16][R4.64+0x8] ;  /* 0x0000081004147981 */ /* 0x000f28000c1e1900 */
[----:B------:R-:W5:Y:S04]  /*0750*/  LDG.E R22, desc[UR16][R4.64+0xc] ;  /* 0x00000c1004167981 */ /* 0x000f68000c1e1900 */
[----:B------:R-:W5:Y:S01]  /*0760*/  LDG.E R16, desc[UR16][R16.64] ;  /* 0x0000001010107981 */ /* 0x000f62000c1e1900 */
[----:B------:R-:W-:Y:S01]  /*0770*/  UIADD3 UR4, UPT, UPT, UR4, 0x4, URZ ;  /* 0x0000000404047890 */ /* 0x000fe2000fffe0ff */
[----:B---3--:R-:W-:-:S04]  /*0780*/  IMAD R9, R9, R6, R12 ;  /* 0x0000000609097224 */ /* 0x008fc800078e020c */
[----:B--2---:R-:W-:-:S04]  /*0790*/  IMAD R3, R18, R3, R9 ;  /* 0x0000000312037224 */ /* 0x004fc800078e0209 */
[----:B----4-:R-:W-:-:S04]  /*07a0*/  IMAD R3, R20, R19, R3 ;  /* 0x0000001314037224 */ /* 0x010fc800078e0203 */
[----:B-----5:R-:W-:-:S07]  /*07b0*/  IMAD R12, R22, R16, R3 ;  /* 0x00000010160c7224 */ /* 0x020fce00078e0203 */
.L_x_11:
[----:B------:R-:W-:Y:S05]  /*07c0*/  BRA.U !UP1, `(.L_x_8) ;  /* 0x0000000109a87547 */ /* 0x000fea000b800000 */
[----:B------:R-:W-:Y:S01]  /*07d0*/  UISETP.NE.AND UP0, UPT, UR5, 0x1, UPT ;  /* 0x000000010500788c */ /* 0x000fe2000bf05270 */
[----:B------:R-:W-:Y:S01]  /*07e0*/  MOV R4, UR4 ;  /* 0x0000000400047c02 */ /* 0x000fe20008000f00 */
[----:B------:R-:W-:Y:S02]  /*07f0*/  ULOP3.LUT UR5, UR18, 0x1, URZ, 0xc0, !UPT ;  /* 0x0000000112057892 */ /* 0x000fe4000f8ec0ff */
[----:B------:R-:W-:Y:S02]  /*0800*/  MOV R17, UR18 ;  /* 0x0000001200117c02 */ /* 0x000fe40008000f00 */
[----:B------:R-:W-:Y:S01]  /*0810*/  UISETP.NE.U32.AND UP1, UPT, UR5, 0x1, UPT ;  /* 0x000000010500788c */ /* 0x000fe2000bf25070 */
[----:B------:R-:W-:-:S04]  /*0820*/  PLOP3.LUT P1, PT, PT, PT, UP0, 0x80, 0x8 ;  /* 0x000000000008781c */ /* 0x000fc80003f2f008 */
[----:B------:R-:W0:Y:S01]  /*0830*/  @UP0 LDCU.128 UR8, c[0x0][0x380] ;  /* 0x00007000ff0807ac */ /* 0x000e220008000c00 */
[----:B------:R-:W-:Y:S01]  /*0840*/  PLOP3.LUT P0, PT, PT, PT, UP1, 0x80, 0x8 ;  /* 0x000000000008781c */ /* 0x000fe20003f0f018 */
[----:B------:R-:W1:Y:S04]  /*0850*/  @UP0 LDCU.64 UR6, c[0x0][0x380] ;  /* 0x00007000ff0607ac */ /* 0x000e680008000a00 */
[----:B------:R-:W2:Y:S03]  /*0860*/  @!UP1 LDCU.128 UR12, c[0x0][0x380] ;  /* 0x00007000ff0c97ac */ /* 0x000ea60008000c00 */
[C---:B------:R-:W-:Y:S02]  /*0870*/  @P1 IADD3 R3, PT, PT, R2.reuse, UR4, RZ ;  /* 0x0000000402031c10 */ /* 0x040fe4000fffe0ff */
[----:B------:R-:W-:Y:S01]  /*0880*/  @P1 IADD3 R5, P2, PT, R2, UR4, RZ ;  /* 0x0000000402051c10 */ /* 0x000fe2000ff5e0ff */
[----:B------:R-:W-:-:S03]  /*0890*/  @UP0 UIADD3 UR4, UPT, UPT, UR4, 0x2, URZ ;  /* 0x0000000204040890 */ /* 0x000fc6000fffe0ff */
[----:B------:R-:W-:Y:S02]  /*08a0*/  @P1 IADD3.X R8, PT, PT, RZ, RZ, RZ, P2, !PT ;  /* 0x000000ffff081210 */ /* 0x000fe400017fe4ff */
[----:B0-----:R-:W-:Y:S01]  /*08b0*/  MOV R14, UR8 ;  /* 0x00000008000e7c02 */ /* 0x001fe20008000f00 */
[----:B------:R-:W-:Y:S01]  /*08c0*/  IMAD.U32 R6, RZ, RZ, UR10 ;  /* 0x0000000aff067e24 */ /* 0x000fe2000f8e00ff */
[----:B------:R-:W-:Y:S02]  /*08d0*/  MOV R15, UR9 ;  /* 0x00000009000f7c02 */ /* 0x000fe40008000f00 */
[----:B------:R-:W-:Y:S01]  /*08e0*/  MOV R7, UR11 ;  /* 0x0000000b00077c02 */ /* 0x000fe20008000f00 */
[----:B------:R-:W-:-:S04]  /*08f0*/  @P1 IMAD.WIDE.U32 R14, R3, 0x4, R14 ;  /* 0x00000004030e1825 */ /* 0x000fc800078e000e */
[----:B------:R-:W-:Y:S01]  /*0900*/  @P1 IMAD R3, R4, UR18, R13 ;  /* 0x0000001204031c24 */ /* 0x000fe2000f8e020d */
[----:B-1----:R-:W-:Y:S02]  /*0910*/  @P1 LEA R4, P2, R5, UR6, 0x2 ;  /* 0x0000000605041c11 */ /* 0x002fe4000f8410ff */
[----:B------:R-:W-:Y:S01]  /*0920*/  MOV R18, UR4 ;  /* 0x0000000400127c02 */ /* 0x000fe20008000f00 */
[----:B------:R-:W-:Y:S01]  /*0930*/  @P1 IMAD.WIDE R6, R3, 0x4, R6 ;  /* 0x0000000403061825 */ /* 0x000fe200078e0206 */
[----:B------:R-:W-:Y:S01]  /*0940*/  @P1 LEA.HI.X R5, R5, UR7, R8, 0x2, P2 ;  /* 0x0000000705051c11 */ /* 0x000fe200090f1408 */
[----:B------:R-:W3:Y:S01]  /*0950*/  @P1 LDG.E R3, desc[UR16][R14.64] ;  /* 0x000000100e031981 */ /* 0x000ee2000c1e1900 */
[----:B--2---:R-:W-:Y:S01]  /*0960*/  MOV R8, UR12 ;  /* 0x0000000c00087c02 */ /* 0x004fe20008000f00 */
[----:B------:R-:W-:Y:S01]  /*0970*/  @!P0 IMAD R21, R18, UR18, R13 ;  /* 0x0000001212158c24 */ /* 0x000fe2000f8e020d */
[----:B------:R-:W-:Y:S01]  /*0980*/  MOV R9, UR13 ;  /* 0x0000000d00097c02 */ /* 0x000fe20008000f00 */
[----:B------:R-:W-:Y:S01]  /*0990*/  @P1 IMAD.WIDE.U32 R16, R17, 0x4, R6 ;  /* 0x0000000411101825 */ /* 0x000fe200078e0006 */
[----:B------:R-:W-:Y:S01]  /*09a0*/  @!P0 IADD3 R19, PT, PT, R2, UR4, RZ ;  /* 0x0000000402138c10 */ /* 0x000fe2000fffe0ff */
[----:B------:R-:W3:Y:S01]  /*09b0*/  @P1 LDG.E R6, desc[UR16][R6.64] ;  /* 0x0000001006061981 */ /* 0x000ee2000c1e1900 */
[----:B------:R-:W-:-:S02]  /*09c0*/  MOV R10, UR14 ;  /* 0x0000000e000a7c02 */ /* 0x000fc40008000f00 */
[----:B------:R-:W-:Y:S01]  /*09d0*/  MOV R11, UR15 ;  /* 0x0000000f000b7c02 */ /* 0x000fe20008000f00 */
[----:B------:R-:W-:Y:S01]  /*09e0*/  @!P0 IMAD.WIDE.U32 R8, R19, 0x4, R8 ;  /* 0x0000000413088825 */ /* 0x000fe200078e0008 */
[----:B------:R-:W2:Y:S03]  /*09f0*/  @P1 LDG.E R16, desc[UR16][R16.64] ;  /* 0x0000001010101981 */ /* 0x000ea6000c1e1900 */
[----:B------:R-:W-:Y:S01]  /*0a00*/  @!P0 IMAD.WIDE R10, R21, 0x4, R10 ;  /* 0x00000004150a8825 */ /* 0x000fe200078e020a */
[----:B------:R-:W2:Y:S04]  /*0a10*/  @P1 LDG.E R4, desc[UR16][R4.64+0x4] ;  /* 0x0000041004041981 */ /* 0x000ea8000c1e1900 */
[----:B------:R-:W4:Y:S04]  /*0a20*/  @!P0 LDG.E R9, desc[UR16][R8.64] ;  /* 0x0000001008098981 */ /* 0x000f28000c1e1900 */
[----:B------:R-:W4:Y:S01]  /*0a30*/  @!P0 LDG.E R10, desc[UR16][R10.64] ;  /* 0x000000100a0a8981 */ /* 0x000f22000c1e1900 */
[----:B---3--:R-:W-:-:S04]  /*0a40*/  @P1 IMAD R3, R3, R6, R12 ;  /* 0x0000000603031224 */ /* 0x008fc800078e020c */
[----:B--2---:R-:W-:-:S04]  /*0a50*/  @P1 IMAD R12, R4, R16, R3 ;  /* 0x00000010040c1224 */ /* 0x004fc800078e0203 */
[----:B----4-:R-:W-:-:S07]  /*0a60*/  @!P0 IMAD R12, R9, R10, R12 ;  /* 0x0000000a090c8224 */ /* 0x010fce00078e020c */
.L_x_8:
[----:B------:R-:W0:Y:S01]  /*0a70*/  LDC.64 R2, c[0x0][0x390] ;  /* 0x0000e400ff027b82 */ /* 0x000e220000000a00 */
[----:B------:R-:W-:-:S04]  /*0a80*/  IMAD R13, R0, UR18, R13 ;  /* 0x00000012000d7c24 */ /* 0x000fc8000f8e020d */
[----:B0-----:R-:W-:-:S05]  /*0a90*/  IMAD.WIDE R2, R13, 0x4, R2 ;  /* 0x000000040d027825 */ /* 0x001fca00078e0202 */
[----:B------:R-:W-:Y:S01]  /*0aa0*/  STG.E desc[UR16][R2.64], R12 ;  /* 0x0000000c02007986 */ /* 0x000fe2000c101910 */
[----:B------:R-:W-:Y:S05]  /*0ab0*/  EXIT ;  /* 0x000000000000794d */ /* 0x000fea0003800000 */
.L_x_12:
        /* <DEDUP_REMOVED lines=12> */
.L_x_14:


//--------------------- .nv.shared._Z14tiledMulKernelPKiS0_Piii --------------------------
	.section	.nv.shared._Z14tiledMulKernelPKiS0_Piii,"aw",@nobits
	.sectionflags	@""
	.align	4
.nv.shared._Z14tiledMulKernelPKiS0_Piii:
	.zero		9216


//--------------------- .nv.shared.reserved.0     --------------------------
	.section	.nv.shared.reserved.0,"aw",@nobits
	.weak		__nv_reservedSMEM_offset_0_alias
	.size		__nv_reservedSMEM_offset_0_alias, 0, 64
	.other		__nv_reservedSMEM_offset_0_alias,@"STO_CUDA_RESERVED_SHARED STV_DEFAULT"
__nv_reservedSMEM_offset_0_alias:
	.zero		0
	.zero		64


//--------------------- .nv.constant0._Z14tiledMulKernelPKiS0_Piii --------------------------
	.section	.nv.constant0._Z14tiledMulKernelPKiS0_Piii,"a",@progbits
	.sectionflags	@""
	.align	4
.nv.constant0._Z14tiledMulKernelPKiS0_Piii:
	.zero		928


//--------------------- .nv.constant0._Z9mulKernelPKiS0_Pii --------------------------
	.section	.nv.constant0._Z9mulKernelPKiS0_Pii,"a",@progbits
	.sectionflags	@""
	.align	4
.nv.constant0._Z9mulKernelPKiS0_Pii:
	.zero		924


//--------------------- SYMBOLS --------------------------

	.type		.nv.reservedSmem.offset0,@object
	.size		.nv.reservedSmem.offset0,0x4
	.type		.nv.reservedSmem.cap,@object
	.size		.nv.reservedSmem.cap,0x4
